	.target	sm_90a

	.elftype	@"ET_EXEC"


//--------------------- .note.nv.tkinfo           --------------------------
	.section	.note.nv.tkinfo,"",@"SHT_NOTE"
	.sectionflags	@"SHF_NOTE_NV_TKINFO"
	.tkinfo
        /*0018*/ 	.word	0x00000002
        /*0030*/ 	.string	""
        /*0030*/ 	.string	"ptxas"
        /*0030*/ 	.string	"Cuda compilation tools, release 13.0, V13.0.88"
        /*0030*/ 	.string	"Build cuda_13.0.r13.0/compiler.36424714_0"
        /*0030*/ 	.string	"-arch sm_90a -m 64 "



//--------------------- .note.nv.cuinfo           --------------------------
	.section	.note.nv.cuinfo,"",@"SHT_NOTE"
	.sectionflags	@"SHF_NOTE_NV_CUINFO"
        /*0018*/ 	.short	0x0002
        /*001a*/ 	.short	0x005a
        /*001c*/ 	.short	0x0082
	.zero		2


//--------------------- .nv.info                  --------------------------
	.section	.nv.info,"",@"SHT_CUDA_INFO"
	.align	4


	//----- nvinfo : EIATTR_REGCOUNT
	.align		4
        /*0000*/ 	.byte	0x04, 0x2f
        /*0002*/ 	.short	(.L_15 - .L_14)
	.align		4
.L_14:
        /*0004*/ 	.word	index@(_ZN7cutlass13device_kernelINS_4gemm6kernel13GemmUniversalIN4cute5tupleIJiiiiEEENS1_10collective13CollectiveMmaINS1_34MainloopSm90TmaGmmaWarpSpecializedILi8ENS5_IJNS4_1CILi2EEENSA_ILi1EEESC_EEENS1_35KernelTmaWarpSpecializedCooperativeEEENS5_IJNSA_ILi128EEENSA_ILi96EEENSA_ILi64EEEEEENS_6half_tENS5_IJlSC_lEEESK_SL_NS4_8TiledMMAINS4_8MMA_AtomIJNS4_4SM904GMMA25MMA_64x96x16_F32F16F16_SSILNSP_5MajorE0ELSR_0ELNSP_7ScaleInE1ELSS_1EEEEEENS4_6LayoutISD_NS5_IJSC_NSA_ILi0EEESW_EEEEENS5_IJNS4_10UnderscoreESZ_SZ_EEEEENS4_13SM90_TMA_LOADENS4_14ComposedLayoutINS4_7SwizzleILi3ELi4ELi3EEENS4_18smem_ptr_flag_bitsILi16EEENSV_INS5_IJNSA_ILi8EEESI_EEENS5_IJSI_SC_EEEEEEEvNS4_8identityENS4_23SM90_TMA_LOAD_MULTICASTES1C_vS1D_EENS_8epilogue10collective6detail29Sm90TmaWarpSpecializedAdapterINS1H_15DefaultEpilogueISK_SL_SL_NS1G_6thread17LinearCombinationISK_Li1EffLNS1L_9ScaleType4KindE0ELNS_15FloatRoundStyleE2ESK_EENS1_15EpilogueDefaultEEEEEvvEEEEvNT_6ParamsE)
        /*0008*/ 	.word	0x000000a8


	//----- nvinfo : EIATTR_FRAME_SIZE
	.align		4
.L_15:
        /*000c*/ 	.byte	0x04, 0x11
        /*000e*/ 	.short	(.L_17 - .L_16)
	.align		4
.L_16:
        /*0010*/ 	.word	index@(_ZN7cutlass13device_kernelINS_4gemm6kernel13GemmUniversalIN4cute5tupleIJiiiiEEENS1_10collective13CollectiveMmaINS1_34MainloopSm90TmaGmmaWarpSpecializedILi8ENS5_IJNS4_1CILi2EEENSA_ILi1EEESC_EEENS1_35KernelTmaWarpSpecializedCooperativeEEENS5_IJNSA_ILi128EEENSA_ILi96EEENSA_ILi64EEEEEENS_6half_tENS5_IJlSC_lEEESK_SL_NS4_8TiledMMAINS4_8MMA_AtomIJNS4_4SM904GMMA25MMA_64x96x16_F32F16F16_SSILNSP_5MajorE0ELSR_0ELNSP_7ScaleInE1ELSS_1EEEEEENS4_6LayoutISD_NS5_IJSC_NSA_ILi0EEESW_EEEEENS5_IJNS4_10UnderscoreESZ_SZ_EEEEENS4_13SM90_TMA_LOADENS4_14ComposedLayoutINS4_7SwizzleILi3ELi4ELi3EEENS4_18smem_ptr_flag_bitsILi16EEENSV_INS5_IJNSA_ILi8EEESI_EEENS5_IJSI_SC_EEEEEEEvNS4_8identityENS4_23SM90_TMA_LOAD_MULTICASTES1C_vS1D_EENS_8epilogue10collective6detail29Sm90TmaWarpSpecializedAdapterINS1H_15DefaultEpilogueISK_SL_SL_NS1G_6thread17LinearCombinationISK_Li1EffLNS1L_9ScaleType4KindE0ELNS_15FloatRoundStyleE2ESK_EENS1_15EpilogueDefaultEEEEEvvEEEEvNT_6ParamsE)
        /*0014*/ 	.word	0x00000000


	//----- nvinfo : EIATTR_MIN_STACK_SIZE
	.align		4
.L_17:
        /*0018*/ 	.byte	0x04, 0x12
        /*001a*/ 	.short	(.L_19 - .L_18)
	.align		4
.L_18:
        /*001c*/ 	.word	index@(_ZN7cutlass13device_kernelINS_4gemm6kernel13GemmUniversalIN4cute5tupleIJiiiiEEENS1_10collective13CollectiveMmaINS1_34MainloopSm90TmaGmmaWarpSpecializedILi8ENS5_IJNS4_1CILi2EEENSA_ILi1EEESC_EEENS1_35KernelTmaWarpSpecializedCooperativeEEENS5_IJNSA_ILi128EEENSA_ILi96EEENSA_ILi64EEEEEENS_6half_tENS5_IJlSC_lEEESK_SL_NS4_8TiledMMAINS4_8MMA_AtomIJNS4_4SM904GMMA25MMA_64x96x16_F32F16F16_SSILNSP_5MajorE0ELSR_0ELNSP_7ScaleInE1ELSS_1EEEEEENS4_6LayoutISD_NS5_IJSC_NSA_ILi0EEESW_EEEEENS5_IJNS4_10UnderscoreESZ_SZ_EEEEENS4_13SM90_TMA_LOADENS4_14ComposedLayoutINS4_7SwizzleILi3ELi4ELi3EEENS4_18smem_ptr_flag_bitsILi16EEENSV_INS5_IJNSA_ILi8EEESI_EEENS5_IJSI_SC_EEEEEEEvNS4_8identityENS4_23SM90_TMA_LOAD_MULTICASTES1C_vS1D_EENS_8epilogue10collective6detail29Sm90TmaWarpSpecializedAdapterINS1H_15DefaultEpilogueISK_SL_SL_NS1G_6thread17LinearCombinationISK_Li1EffLNS1L_9ScaleType4KindE0ELNS_15FloatRoundStyleE2ESK_EENS1_15EpilogueDefaultEEEEEvvEEEEvNT_6ParamsE)
        /*0020*/ 	.word	0x00000000
.L_19:


//--------------------- .nv.compat                --------------------------
	.section	.nv.compat,"",@"SHT_CUDA_COMPAT_INFO"
	.align	4
        /*0000*/ 	.byte	0x02, 0x09, 0x01, 0x00, 0x02, 0x02, 0x04, 0x00, 0x02, 0x05, 0x05, 0x00, 0x03, 0x07, 0x01, 0x01
        /*0010*/ 	.byte	0x02, 0x03, 0x01, 0x00, 0x02, 0x06, 0x01, 0x00, 0x04, 0x0b, 0x08, 0x00, 0x00, 0x00, 0x00, 0x00
        /*0020*/ 	.byte	0x00, 0x00, 0x00, 0x00


//--------------------- .nv.info._ZN7cutlass13device_kernelINS_4gemm6kernel13GemmUniversalIN4cute5tupleIJiiiiEEENS1_10collective13CollectiveMmaINS1_34MainloopSm90TmaGmmaWarpSpecializedILi8ENS5_IJNS4_1CILi2EEENSA_ILi1EEESC_EEENS1_35KernelTmaWarpSpecializedCooperativeEEENS5_IJNSA_ILi128EEENSA_ILi96EEENSA_ILi64EEEEEENS_6half_tENS5_IJlSC_lEEESK_SL_NS4_8TiledMMAINS4_8MMA_AtomIJNS4_4SM904GMMA25MMA_64x96x16_F32F16F16_SSILNSP_5MajorE0ELSR_0ELNSP_7ScaleInE1ELSS_1EEEEEENS4_6LayoutISD_NS5_IJSC_NSA_ILi0EEESW_EEEEENS5_IJNS4_10UnderscoreESZ_SZ_EEEEENS4_13SM90_TMA_LOADENS4_14ComposedLayoutINS4_7SwizzleILi3ELi4ELi3EEENS4_18smem_ptr_flag_bitsILi16EEENSV_INS5_IJNSA_ILi8EEESI_EEENS5_IJSI_SC_EEEEEEEvNS4_8identityENS4_23SM90_TMA_LOAD_MULTICASTES1C_vS1D_EENS_8epilogue10collective6detail29Sm90TmaWarpSpecializedAdapterINS1H_15DefaultEpilogueISK_SL_SL_NS1G_6thread17LinearCombinationISK_Li1EffLNS1L_9ScaleType4KindE0ELNS_15FloatRoundStyleE2ESK_EENS1_15EpilogueDefaultEEEEEvvEEEEvNT_6ParamsE --------------------------
	.section	.nv.info._ZN7cutlass13device_kernelINS_4gemm6kernel13GemmUniversalIN4cute5tupleIJiiiiEEENS1_10collective13CollectiveMmaINS1_34MainloopSm90TmaGmmaWarpSpecializedILi8ENS5_IJNS4_1CILi2EEENSA_ILi1EEESC_EEENS1_35KernelTmaWarpSpecializedCooperativeEEENS5_IJNSA_ILi128EEENSA_ILi96EEENSA_ILi64EEEEEENS_6half_tENS5_IJlSC_lEEESK_SL_NS4_8TiledMMAINS4_8MMA_AtomIJNS4_4SM904GMMA25MMA_64x96x16_F32F16F16_SSILNSP_5MajorE0ELSR_0ELNSP_7ScaleInE1ELSS_1EEEEEENS4_6LayoutISD_NS5_IJSC_NSA_ILi0EEESW_EEEEENS5_IJNS4_10UnderscoreESZ_SZ_EEEEENS4_13SM90_TMA_LOADENS4_14ComposedLayoutINS4_7SwizzleILi3ELi4ELi3EEENS4_18smem_ptr_flag_bitsILi16EEENSV_INS5_IJNSA_ILi8EEESI_EEENS5_IJSI_SC_EEEEEEEvNS4_8identityENS4_23SM90_TMA_LOAD_MULTICASTES1C_vS1D_EENS_8epilogue10collective6detail29Sm90TmaWarpSpecializedAdapterINS1H_15DefaultEpilogueISK_SL_SL_NS1G_6thread17LinearCombinationISK_Li1EffLNS1L_9ScaleType4KindE0ELNS_15FloatRoundStyleE2ESK_EENS1_15EpilogueDefaultEEEEEvvEEEEvNT_6ParamsE,"",@"SHT_CUDA_INFO"
	.sectionflags	@""
	.align	4


	//----- nvinfo : EIATTR_CUDA_API_VERSION
	.align		4
        /*0000*/ 	.byte	0x04, 0x37
        /*0002*/ 	.short	(.L_21 - .L_20)
.L_20:
        /*0004*/ 	.word	0x00000082


	//----- nvinfo : EIATTR_KPARAM_INFO
	.align		4
.L_21:
        /*0008*/ 	.byte	0x04, 0x17
        /*000a*/ 	.short	(.L_23 - .L_22)
.L_22:
        /*000c*/ 	.word	0x00000000
        /*0010*/ 	.short	0x0000
        /*0012*/ 	.short	0x0070
        /*0014*/ 	.byte	0x00, 0xf0, 0x01, 0x10


	//----- nvinfo : EIATTR_SPARSE_MMA_MASK
	.align		4
.L_23:
        /*0018*/ 	.byte	0x03, 0x50
        /*001a*/ 	.short	0x0000


	//----- nvinfo : EIATTR_MAXREG_COUNT
	.align		4
        /*001c*/ 	.byte	0x03, 0x1b
        /*001e*/ 	.short	0x00a8


	//----- nvinfo : EIATTR_NUM_BARRIERS
	.align		4
        /*0020*/ 	.byte	0x02, 0x4c
        /*0022*/ 	.byte	0x01
	.zero		1


	//----- nvinfo : EIATTR_EXTERNS
	.align		4
        /*0024*/ 	.byte	0x04, 0x0f
        /*0026*/ 	.short	(.L_25 - .L_24)


	//   ....[0]....
	.align		4
.L_24:
        /*0028*/ 	.word	index@(__assertfail)


	//----- nvinfo : EIATTR_MERCURY_ISA_VERSION
	.align		4
.L_25:
        /*002c*/ 	.byte	0x03, 0x5f
        /*002e*/ 	.short	0x0101


	//----- nvinfo : EIATTR_INT_WARP_WIDE_INSTR_OFFSETS
	.align		4
        /*0030*/ 	.byte	0x04, 0x31
        /*0032*/ 	.short	(.L_27 - .L_26)


	//   ....[0]....
.L_26:
        /*0034*/ 	.word	0x00000530


	//   ....[1]....
        /*0038*/ 	.word	0x00000560


	//   ....[2]....
        /*003c*/ 	.word	0x00000700


	//   ....[3]....
        /*0040*/ 	.word	0x00001fb0


	//----- nvinfo : EIATTR_COOP_GROUP_MASK_REGIDS
	.align		4
.L_27:
        /*0044*/ 	.byte	0x04, 0x29
        /*0046*/ 	.short	(.L_29 - .L_28)


	//   ....[0]....
.L_28:
        /*0048*/ 	.word	0xffffffff


	//   ....[1]....
        /*004c*/ 	.word	0xffffffff


	//   ....[2]....
        /*0050*/ 	.word	0xffffffff


	//   ....[3]....
        /*0054*/ 	.word	0xffffffff


	//   ....[4]....
        /*0058*/ 	.word	0xffffffff


	//   ....[5]....
        /*005c*/ 	.word	0xffffffff


	//----- nvinfo : EIATTR_COOP_GROUP_INSTR_OFFSETS
	.align		4
.L_29:
        /*0060*/ 	.byte	0x04, 0x28
        /*0062*/ 	.short	(.L_31 - .L_30)


	//   ....[0]....
.L_30:
        /*0064*/ 	.word	0x00000060


	//   ....[1]....
        /*0068*/ 	.word	0x00000070


	//   ....[2]....
        /*006c*/ 	.word	0x00000130


	//   ....[3]....
        /*0070*/ 	.word	0x00000380


	//   ....[4]....
        /*0074*/ 	.word	0x000008b0


	//   ....[5]....
        /*0078*/ 	.word	0x00001530


	//----- nvinfo : EIATTR_REG_RECONFIG
	.align		4
.L_31:
        /*007c*/ 	.byte	0x01, 0x54
	.zero		2


	//----- nvinfo : EIATTR_SYSCALL_OFFSETS
	.align		4
        /*0080*/ 	.byte	0x04, 0x46
        /*0082*/ 	.short	(.L_33 - .L_32)


	//   ....[0]....
.L_32:
        /*0084*/ 	.word	0x00001720


	//----- nvinfo : EIATTR_MBARRIER_INSTR_OFFSETS
	.align		4
.L_33:
        /*0088*/ 	.byte	0x04, 0x39
        /*008a*/ 	.short	(.L_35 - .L_34)


	//   ....[0]....
.L_34:
        /*008c*/ 	.word	0x00000250
        /*0090*/ 	.word	0x000000ff
        /*0094*/ 	.word	0x00000000
        /*0098*/ 	.short	0x0100
        /*009a*/ 	.byte	0x08
	.zero		1


	//   ....[1]....
        /*009c*/ 	.word	0x00000260
        /*00a0*/ 	.word	0x000000ff
        /*00a4*/ 	.word	0x00000040
        /*00a8*/ 	.short	0x0100
        /*00aa*/ 	.byte	0x08
	.zero		1


	//   ....[2]....
        /*00ac*/ 	.word	0x00000270
        /*00b0*/ 	.word	0x000000ff
        /*00b4*/ 	.word	0x00000008
        /*00b8*/ 	.short	0x0100
        /*00ba*/ 	.byte	0x08
	.zero		1


	//   ....[3]....
        /*00bc*/ 	.word	0x00000280
        /*00c0*/ 	.word	0x000000ff
        /*00c4*/ 	.word	0x00000048
        /*00c8*/ 	.short	0x0100
        /*00ca*/ 	.byte	0x08
	.zero		1


	//   ....[4]....
        /*00cc*/ 	.word	0x00000290
        /*00d0*/ 	.word	0x000000ff
        /*00d4*/ 	.word	0x00000010
        /*00d8*/ 	.short	0x0100
        /*00da*/ 	.byte	0x08
	.zero		1


	//   ....[5]....
        /*00dc*/ 	.word	0x000002a0
        /*00e0*/ 	.word	0x000000ff
        /*00e4*/ 	.word	0x00000050
        /*00e8*/ 	.short	0x0100
        /*00ea*/ 	.byte	0x08
	.zero		1


	//   ....[6]....
        /*00ec*/ 	.word	0x000002b0
        /*00f0*/ 	.word	0x000000ff
        /*00f4*/ 	.word	0x00000018
        /*00f8*/ 	.short	0x0100
        /*00fa*/ 	.byte	0x08
	.zero		1


	//   ....[7]....
        /*00fc*/ 	.word	0x000002c0
        /*0100*/ 	.word	0x000000ff
        /*0104*/ 	.word	0x00000058
        /*0108*/ 	.short	0x0100
        /*010a*/ 	.byte	0x08
	.zero		1


	//   ....[8]....
        /*010c*/ 	.word	0x000002d0
        /*0110*/ 	.word	0x000000ff
        /*0114*/ 	.word	0x00000020
        /*0118*/ 	.short	0x0100
        /*011a*/ 	.byte	0x08
	.zero		1


	//   ....[9]....
        /*011c*/ 	.word	0x000002e0
        /*0120*/ 	.word	0x000000ff
        /*0124*/ 	.word	0x00000060
        /*0128*/ 	.short	0x0100
        /*012a*/ 	.byte	0x08
	.zero		1


	//   ....[10]....
        /*012c*/ 	.word	0x000002f0
        /*0130*/ 	.word	0x000000ff
        /*0134*/ 	.word	0x00000028
        /*0138*/ 	.short	0x0100
        /*013a*/ 	.byte	0x08
	.zero		1


	//   ....[11]....
        /*013c*/ 	.word	0x00000300
        /*0140*/ 	.word	0x000000ff
        /*0144*/ 	.word	0x00000068
        /*0148*/ 	.short	0x0100
        /*014a*/ 	.byte	0x08
	.zero		1


	//   ....[12]....
        /*014c*/ 	.word	0x00000310
        /*0150*/ 	.word	0x000000ff
        /*0154*/ 	.word	0x00000030
        /*0158*/ 	.short	0x0100
        /*015a*/ 	.byte	0x08
	.zero		1


	//   ....[13]....
        /*015c*/ 	.word	0x00000320
        /*0160*/ 	.word	0x000000ff
        /*0164*/ 	.word	0x00000070
        /*0168*/ 	.short	0x0100
        /*016a*/ 	.byte	0x08
	.zero		1


	//   ....[14]....
        /*016c*/ 	.word	0x00000330
        /*0170*/ 	.word	0x000000ff
        /*0174*/ 	.word	0x00000038
        /*0178*/ 	.short	0x0100
        /*017a*/ 	.byte	0x08
	.zero		1


	//   ....[15]....
        /*017c*/ 	.word	0x00000340
        /*0180*/ 	.word	0x000000ff
        /*0184*/ 	.word	0x00000078
        /*0188*/ 	.short	0x0100
        /*018a*/ 	.byte	0x08
	.zero		1


	//   ....[16]....
        /*018c*/ 	.word	0x00000790
        /*0190*/ 	.word	0x000000ff
        /*0194*/ 	.word	0x00000090
        /*0198*/ 	.short	0x0100
        /*019a*/ 	.byte	0x06
	.zero		1


	//   ....[17]....
        /*019c*/ 	.word	0x00000830
        /*01a0*/ 	.word	0x000000ff
        /*01a4*/ 	.word	0x00000098
        /*01a8*/ 	.short	0x0100
        /*01aa*/ 	.byte	0x06
	.zero		1


	//   ....[18]....
        /*01ac*/ 	.word	0x000017e0
        /*01b0*/ 	.word	0x00000003
        /*01b4*/ 	.word	0x00000000
        /*01b8*/ 	.short	0x010a
        /*01ba*/ 	.byte	0x3f
	.zero		1


	//   ....[19]....
        /*01bc*/ 	.word	0x00001840
        /*01c0*/ 	.word	0x00000003
        /*01c4*/ 	.word	0x00000000
        /*01c8*/ 	.short	0x010a
        /*01ca*/ 	.byte	0x3f
	.zero		1


	//   ....[20]....
        /*01cc*/ 	.word	0x00001bc0
        /*01d0*/ 	.word	0x00000005
        /*01d4*/ 	.word	0x00000000
        /*01d8*/ 	.short	0x010a
        /*01da*/ 	.byte	0x3f
	.zero		1


	//   ....[21]....
        /*01dc*/ 	.word	0x00001c00
        /*01e0*/ 	.word	0x00000005
        /*01e4*/ 	.word	0x00000000
        /*01e8*/ 	.short	0x010a
        /*01ea*/ 	.byte	0x3f
	.zero		1


	//   ....[22]....
        /*01ec*/ 	.word	0x00001e60
        /*01f0*/ 	.word	0x00000004
        /*01f4*/ 	.word	0x00000000
        /*01f8*/ 	.short	0x0101
        /*01fa*/ 	.byte	0x3f
	.zero		1


	//   ....[23]....
        /*01fc*/ 	.word	0x00002020
        /*0200*/ 	.word	0x00000000
        /*0204*/ 	.word	0x00000000
        /*0208*/ 	.short	0x0101
        /*020a*/ 	.byte	0x3f
	.zero		1


	//   ....[24]....
        /*020c*/ 	.word	0x00006220
        /*0210*/ 	.word	0x00000015
        /*0214*/ 	.word	0x00000040
        /*0218*/ 	.short	0x010a
        /*021a*/ 	.byte	0x3f
	.zero		1


	//   ....[25]....
        /*021c*/ 	.word	0x000065f0
        /*0220*/ 	.word	0x00000005
        /*0224*/ 	.word	0x00000098
        /*0228*/ 	.short	0x0101
        /*022a*/ 	.byte	0x3f
	.zero		1


	//   ....[26]....
        /*022c*/ 	.word	0x00006d00
        /*0230*/ 	.word	0x00000007
        /*0234*/ 	.word	0x00000000
        /*0238*/ 	.short	0x010a
        /*023a*/ 	.byte	0x3f
	.zero		1


	//   ....[27]....
        /*023c*/ 	.word	0x00006d80
        /*0240*/ 	.word	0x00000006
        /*0244*/ 	.word	0x00000000
        /*0248*/ 	.short	0x010a
        /*024a*/ 	.byte	0x3f
	.zero		1


	//   ....[28]....
        /*024c*/ 	.word	0x00006e10
        /*0250*/ 	.word	0x00000007
        /*0254*/ 	.word	0x00000000
        /*0258*/ 	.short	0x010a
        /*025a*/ 	.byte	0x3f
	.zero		1


	//   ....[29]....
        /*025c*/ 	.word	0x00006ea0
        /*0260*/ 	.word	0x00000006
        /*0264*/ 	.word	0x00000000
        /*0268*/ 	.short	0x010a
        /*026a*/ 	.byte	0x3f
	.zero		1


	//   ....[30]....
        /*026c*/ 	.word	0x00006f30
        /*0270*/ 	.word	0x00000007
        /*0274*/ 	.word	0x00000000
        /*0278*/ 	.short	0x010a
        /*027a*/ 	.byte	0x3f
	.zero		1


	//   ....[31]....
        /*027c*/ 	.word	0x00006fc0
        /*0280*/ 	.word	0x00000006
        /*0284*/ 	.word	0x00000000
        /*0288*/ 	.short	0x010a
        /*028a*/ 	.byte	0x3f
	.zero		1


	//   ....[32]....
        /*028c*/ 	.word	0x00007050
        /*0290*/ 	.word	0x00000007
        /*0294*/ 	.word	0x00000000
        /*0298*/ 	.short	0x010a
        /*029a*/ 	.byte	0x3f
	.zero		1


	//   ....[33]....
        /*029c*/ 	.word	0x000070e0
        /*02a0*/ 	.word	0x00000005
        /*02a4*/ 	.word	0x00000000
        /*02a8*/ 	.short	0x010a
        /*02aa*/ 	.byte	0x3f
	.zero		1


	//   ....[34]....
        /*02ac*/ 	.word	0x00007140
        /*02b0*/ 	.word	0x00000003
        /*02b4*/ 	.word	0x00000000
        /*02b8*/ 	.short	0x010a
        /*02ba*/ 	.byte	0x3f
	.zero		1


	//   ....[35]....
        /*02bc*/ 	.word	0x00007190
        /*02c0*/ 	.word	0x00000005
        /*02c4*/ 	.word	0x00000000
        /*02c8*/ 	.short	0x010a
        /*02ca*/ 	.byte	0x3f
	.zero		1


	//   ....[36]....
        /*02cc*/ 	.word	0x00007260
        /*02d0*/ 	.word	0x00000015
        /*02d4*/ 	.word	0x00000040
        /*02d8*/ 	.short	0x010a
        /*02da*/ 	.byte	0x3f
	.zero		1


	//   ....[37]....
        /*02dc*/ 	.word	0x00007330
        /*02e0*/ 	.word	0x00000007
        /*02e4*/ 	.word	0x00000000
        /*02e8*/ 	.short	0x010a
        /*02ea*/ 	.byte	0x3f
	.zero		1


	//   ....[38]....
        /*02ec*/ 	.word	0x00007380
        /*02f0*/ 	.word	0x00000006
        /*02f4*/ 	.word	0x00000000
        /*02f8*/ 	.short	0x010a
        /*02fa*/ 	.byte	0x3f
	.zero		1


	//   ....[39]....
        /*02fc*/ 	.word	0x000073d0
        /*0300*/ 	.word	0x00000007
        /*0304*/ 	.word	0x00000000
        /*0308*/ 	.short	0x010a
        /*030a*/ 	.byte	0x3f
	.zero		1


	//   ....[40]....
        /*030c*/ 	.word	0x00007420
        /*0310*/ 	.word	0x00000006
        /*0314*/ 	.word	0x00000000
        /*0318*/ 	.short	0x010a
        /*031a*/ 	.byte	0x3f
	.zero		1


	//   ....[41]....
        /*031c*/ 	.word	0x00007470
        /*0320*/ 	.word	0x00000007
        /*0324*/ 	.word	0x00000000
        /*0328*/ 	.short	0x010a
        /*032a*/ 	.byte	0x3f
	.zero		1


	//   ....[42]....
        /*032c*/ 	.word	0x000074c0
        /*0330*/ 	.word	0x00000006
        /*0334*/ 	.word	0x00000000
        /*0338*/ 	.short	0x010a
        /*033a*/ 	.byte	0x3f
	.zero		1


	//   ....[43]....
        /*033c*/ 	.word	0x00007510
        /*0340*/ 	.word	0x00000007
        /*0344*/ 	.word	0x00000000
        /*0348*/ 	.short	0x010a
        /*034a*/ 	.byte	0x3f
	.zero		1


	//----- nvinfo : EIATTR_NUM_MBARRIERS
	.align		4
.L_35:
        /*034c*/ 	.byte	0x03, 0x38
        /*034e*/ 	.short	0x0012


	//----- nvinfo : EIATTR_EXIT_INSTR_OFFSETS
	.align		4
        /*0350*/ 	.byte	0x04, 0x1c
        /*0352*/ 	.short	(.L_37 - .L_36)


	//   ....[0]....
.L_36:
        /*0354*/ 	.word	0x00000a80


	//   ....[1]....
        /*0358*/ 	.word	0x00001290


	//   ....[2]....
        /*035c*/ 	.word	0x000059c0


	//   ....[3]....
        /*0360*/ 	.word	0x00005f20


	//   ....[4]....
        /*0364*/ 	.word	0x00007130


	//----- nvinfo : EIATTR_MAX_THREADS
	.align		4
.L_37:
        /*0368*/ 	.byte	0x04, 0x05
        /*036a*/ 	.short	(.L_39 - .L_38)
.L_38:
        /*036c*/ 	.word	0x00000180
        /*0370*/ 	.word	0x00000001
        /*0374*/ 	.word	0x00000001


	//----- nvinfo : EIATTR_CRS_STACK_SIZE
	.align		4
.L_39:
        /*0378*/ 	.byte	0x04, 0x1e
        /*037a*/ 	.short	(.L_41 - .L_40)
.L_40:
        /*037c*/ 	.word	0x00000000


	//----- nvinfo : EIATTR_CBANK_PARAM_SIZE
	.align		4
.L_41:
        /*0380*/ 	.byte	0x03, 0x19
        /*0382*/ 	.short	0x0470


	//----- nvinfo : EIATTR_PARAM_CBANK
	.align		4
        /*0384*/ 	.byte	0x04, 0x0a
        /*0386*/ 	.short	(.L_43 - .L_42)
	.align		4
.L_42:
        /*0388*/ 	.word	index@(.nv.constant0._ZN7cutlass13device_kernelINS_4gemm6kernel13GemmUniversalIN4cute5tupleIJiiiiEEENS1_10collective13CollectiveMmaINS1_34MainloopSm90TmaGmmaWarpSpecializedILi8ENS5_IJNS4_1CILi2EEENSA_ILi1EEESC_EEENS1_35KernelTmaWarpSpecializedCooperativeEEENS5_IJNSA_ILi128EEENSA_ILi96EEENSA_ILi64EEEEEENS_6half_tENS5_IJlSC_lEEESK_SL_NS4_8TiledMMAINS4_8MMA_AtomIJNS4_4SM904GMMA25MMA_64x96x16_F32F16F16_SSILNSP_5MajorE0ELSR_0ELNSP_7ScaleInE1ELSS_1EEEEEENS4_6LayoutISD_NS5_IJSC_NSA_ILi0EEESW_EEEEENS5_IJNS4_10UnderscoreESZ_SZ_EEEEENS4_13SM90_TMA_LOADENS4_14ComposedLayoutINS4_7SwizzleILi3ELi4ELi3EEENS4_18smem_ptr_flag_bitsILi16EEENSV_INS5_IJNSA_ILi8EEESI_EEENS5_IJSI_SC_EEEEEEEvNS4_8identityENS4_23SM90_TMA_LOAD_MULTICASTES1C_vS1D_EENS_8epilogue10collective6detail29Sm90TmaWarpSpecializedAdapterINS1H_15DefaultEpilogueISK_SL_SL_NS1G_6thread17LinearCombinationISK_Li1EffLNS1L_9ScaleType4KindE0ELNS_15FloatRoundStyleE2ESK_EENS1_15EpilogueDefaultEEEEEvvEEEEvNT_6ParamsE)
        /*038c*/ 	.short	0x0210
        /*038e*/ 	.short	0x0470


	//----- nvinfo : EIATTR_SW_WAR
	.align		4
.L_43:
        /*0390*/ 	.byte	0x04, 0x36
        /*0392*/ 	.short	(.L_45 - .L_44)
.L_44:
        /*0394*/ 	.word	0x00000008
.L_45:


//--------------------- .nv.callgraph             --------------------------
	.section	.nv.callgraph,"",@"SHT_CUDA_CALLGRAPH"
	.align	4
	.sectionentsize	8
	.align		4
        /*0000*/ 	.word	0x00000000
	.align		4
        /*0004*/ 	.word	0xffffffff
	.align		4
        /*0008*/ 	.word	index@(_ZN7cutlass13device_kernelINS_4gemm6kernel13GemmUniversalIN4cute5tupleIJiiiiEEENS1_10collective13CollectiveMmaINS1_34MainloopSm90TmaGmmaWarpSpecializedILi8ENS5_IJNS4_1CILi2EEENSA_ILi1EEESC_EEENS1_35KernelTmaWarpSpecializedCooperativeEEENS5_IJNSA_ILi128EEENSA_ILi96EEENSA_ILi64EEEEEENS_6half_tENS5_IJlSC_lEEESK_SL_NS4_8TiledMMAINS4_8MMA_AtomIJNS4_4SM904GMMA25MMA_64x96x16_F32F16F16_SSILNSP_5MajorE0ELSR_0ELNSP_7ScaleInE1ELSS_1EEEEEENS4_6LayoutISD_NS5_IJSC_NSA_ILi0EEESW_EEEEENS5_IJNS4_10UnderscoreESZ_SZ_EEEEENS4_13SM90_TMA_LOADENS4_14ComposedLayoutINS4_7SwizzleILi3ELi4ELi3EEENS4_18smem_ptr_flag_bitsILi16EEENSV_INS5_IJNSA_ILi8EEESI_EEENS5_IJSI_SC_EEEEEEEvNS4_8identityENS4_23SM90_TMA_LOAD_MULTICASTES1C_vS1D_EENS_8epilogue10collective6detail29Sm90TmaWarpSpecializedAdapterINS1H_15DefaultEpilogueISK_SL_SL_NS1G_6thread17LinearCombinationISK_Li1EffLNS1L_9ScaleType4KindE0ELNS_15FloatRoundStyleE2ESK_EENS1_15EpilogueDefaultEEEEEvvEEEEvNT_6ParamsE)
	.align		4
        /*000c*/ 	.word	index@(__assertfail)
	.align		4
        /*0010*/ 	.word	0x00000000
	.align		4
        /*0014*/ 	.word	0xfffffffe
	.align		4
        /*0018*/ 	.word	0x00000000
	.align		4
        /*001c*/ 	.word	0xfffffffd
	.align		4
        /*0020*/ 	.word	0x00000000
	.align		4
        /*0024*/ 	.word	0xfffffffc


//--------------------- .nv.constant4             --------------------------
	.section	.nv.constant4,"a",@progbits
	.align	8
	.align		8
.nv.constant4:
        /*0000*/ 	.dword	__assertfail
	.align		8
        /*0008*/ 	.dword	__unnamed_1
	.align		8
        /*0010*/ 	.dword	_ZN40_INTERNAL_9fabe04b_4_k_cu_794ae29e_124344cuda3std3__45__cpo5beginE
	.align		8
        /*0018*/ 	.dword	_ZN40_INTERNAL_9fabe04b_4_k_cu_794ae29e_124344cuda3std3__45__cpo3endE
	.align		8
        /*0020*/ 	.dword	_ZN40_INTERNAL_9fabe04b_4_k_cu_794ae29e_124344cuda3std3__45__cpo6cbeginE
	.align		8
        /*0028*/ 	.dword	_ZN40_INTERNAL_9fabe04b_4_k_cu_794ae29e_124344cuda3std3__45__cpo4cendE
	.align		8
        /*0030*/ 	.dword	_ZN40_INTERNAL_9fabe04b_4_k_cu_794ae29e_124344cuda3std3__442_GLOBAL__N__9fabe04b_4_k_cu_794ae29e_124346ignoreE
	.align		8
        /*0038*/ 	.dword	_ZN40_INTERNAL_9fabe04b_4_k_cu_794ae29e_124344cuda3std3__419piecewise_constructE
	.align		8
        /*0040*/ 	.dword	_ZN40_INTERNAL_9fabe04b_4_k_cu_794ae29e_124344cuda3std3__48in_placeE
	.align		8
        /*0048*/ 	.dword	_ZN40_INTERNAL_9fabe04b_4_k_cu_794ae29e_124344cuda3std6ranges3__45__cpo4swapE
	.align		8
        /*0050*/ 	.dword	_ZN40_INTERNAL_9fabe04b_4_k_cu_794ae29e_124344cuda3std6ranges3__45__cpo9iter_moveE
	.align		8
        /*0058*/ 	.dword	_ZN40_INTERNAL_9fabe04b_4_k_cu_794ae29e_124344cute7productE
	.align		8
        /*0060*/ 	.dword	_ZN40_INTERNAL_9fabe04b_4_k_cu_794ae29e_124344cute1_E
	.align		8
        /*0068*/ 	.dword	$str$22
	.align		8
        /*0070*/ 	.dword	$str$23


//--------------------- .text._ZN7cutlass13device_kernelINS_4gemm6kernel13GemmUniversalIN4cute5tupleIJiiiiEEENS1_10collective13CollectiveMmaINS1_34MainloopSm90TmaGmmaWarpSpecializedILi8ENS5_IJNS4_1CILi2EEENSA_ILi1EEESC_EEENS1_35KernelTmaWarpSpecializedCooperativeEEENS5_IJNSA_ILi128EEENSA_ILi96EEENSA_ILi64EEEEEENS_6half_tENS5_IJlSC_lEEESK_SL_NS4_8TiledMMAINS4_8MMA_AtomIJNS4_4SM904GMMA25MMA_64x96x16_F32F16F16_SSILNSP_5MajorE0ELSR_0ELNSP_7ScaleInE1ELSS_1EEEEEENS4_6LayoutISD_NS5_IJSC_NSA_ILi0EEESW_EEEEENS5_IJNS4_10UnderscoreESZ_SZ_EEEEENS4_13SM90_TMA_LOADENS4_14ComposedLayoutINS4_7SwizzleILi3ELi4ELi3EEENS4_18smem_ptr_flag_bitsILi16EEENSV_INS5_IJNSA_ILi8EEESI_EEENS5_IJSI_SC_EEEEEEEvNS4_8identityENS4_23SM90_TMA_LOAD_MULTICASTES1C_vS1D_EENS_8epilogue10collective6detail29Sm90TmaWarpSpecializedAdapterINS1H_15DefaultEpilogueISK_SL_SL_NS1G_6thread17LinearCombinationISK_Li1EffLNS1L_9ScaleType4KindE0ELNS_15FloatRoundStyleE2ESK_EENS1_15EpilogueDefaultEEEEEvvEEEEvNT_6ParamsE --------------------------
	.section	.text._ZN7cutlass13device_kernelINS_4gemm6kernel13GemmUniversalIN4cute5tupleIJiiiiEEENS1_10collective13CollectiveMmaINS1_34MainloopSm90TmaGmmaWarpSpecializedILi8ENS5_IJNS4_1CILi2EEENSA_ILi1EEESC_EEENS1_35KernelTmaWarpSpecializedCooperativeEEENS5_IJNSA_ILi128EEENSA_ILi96EEENSA_ILi64EEEEEENS_6half_tENS5_IJlSC_lEEESK_SL_NS4_8TiledMMAINS4_8MMA_AtomIJNS4_4SM904GMMA25MMA_64x96x16_F32F16F16_SSILNSP_5MajorE0ELSR_0ELNSP_7ScaleInE1ELSS_1EEEEEENS4_6LayoutISD_NS5_IJSC_NSA_ILi0EEESW_EEEEENS5_IJNS4_10UnderscoreESZ_SZ_EEEEENS4_13SM90_TMA_LOADENS4_14ComposedLayoutINS4_7SwizzleILi3ELi4ELi3EEENS4_18smem_ptr_flag_bitsILi16EEENSV_INS5_IJNSA_ILi8EEESI_EEENS5_IJSI_SC_EEEEEEEvNS4_8identityENS4_23SM90_TMA_LOAD_MULTICASTES1C_vS1D_EENS_8epilogue10collective6detail29Sm90TmaWarpSpecializedAdapterINS1H_15DefaultEpilogueISK_SL_SL_NS1G_6thread17LinearCombinationISK_Li1EffLNS1L_9ScaleType4KindE0ELNS_15FloatRoundStyleE2ESK_EENS1_15EpilogueDefaultEEEEEvvEEEEvNT_6ParamsE,"ax",@progbits
	.align	128
.text._ZN7cutlass13device_kernelINS_4gemm6kernel13GemmUniversalIN4cute5tupleIJiiiiEEENS1_10collective13CollectiveMmaINS1_34MainloopSm90TmaGmmaWarpSpecializedILi8ENS5_IJNS4_1CILi2EEENSA_ILi1EEESC_EEENS1_35KernelTmaWarpSpecializedCooperativeEEENS5_IJNSA_ILi128EEENSA_ILi96EEENSA_ILi64EEEEEENS_6half_tENS5_IJlSC_lEEESK_SL_NS4_8TiledMMAINS4_8MMA_AtomIJNS4_4SM904GMMA25MMA_64x96x16_F32F16F16_SSILNSP_5MajorE0ELSR_0ELNSP_7ScaleInE1ELSS_1EEEEEENS4_6LayoutISD_NS5_IJSC_NSA_ILi0EEESW_EEEEENS5_IJNS4_10UnderscoreESZ_SZ_EEEEENS4_13SM90_TMA_LOADENS4_14ComposedLayoutINS4_7SwizzleILi3ELi4ELi3EEENS4_18smem_ptr_flag_bitsILi16EEENSV_INS5_IJNSA_ILi8EEESI_EEENS5_IJSI_SC_EEEEEEEvNS4_8identityENS4_23SM90_TMA_LOAD_MULTICASTES1C_vS1D_EENS_8epilogue10collective6detail29Sm90TmaWarpSpecializedAdapterINS1H_15DefaultEpilogueISK_SL_SL_NS1G_6thread17LinearCombinationISK_Li1EffLNS1L_9ScaleType4KindE0ELNS_15FloatRoundStyleE2ESK_EENS1_15EpilogueDefaultEEEEEvvEEEEvNT_6ParamsE:
        .type           _ZN7cutlass13device_kernelINS_4gemm6kernel13GemmUniversalIN4cute5tupleIJiiiiEEENS1_10collective13CollectiveMmaINS1_34MainloopSm90TmaGmmaWarpSpecializedILi8ENS5_IJNS4_1CILi2EEENSA_ILi1EEESC_EEENS1_35KernelTmaWarpSpecializedCooperativeEEENS5_IJNSA_ILi128EEENSA_ILi96EEENSA_ILi64EEEEEENS_6half_tENS5_IJlSC_lEEESK_SL_NS4_8TiledMMAINS4_8MMA_AtomIJNS4_4SM904GMMA25MMA_64x96x16_F32F16F16_SSILNSP_5MajorE0ELSR_0ELNSP_7ScaleInE1ELSS_1EEEEEENS4_6LayoutISD_NS5_IJSC_NSA_ILi0EEESW_EEEEENS5_IJNS4_10UnderscoreESZ_SZ_EEEEENS4_13SM90_TMA_LOADENS4_14ComposedLayoutINS4_7SwizzleILi3ELi4ELi3EEENS4_18smem_ptr_flag_bitsILi16EEENSV_INS5_IJNSA_ILi8EEESI_EEENS5_IJSI_SC_EEEEEEEvNS4_8identityENS4_23SM90_TMA_LOAD_MULTICASTES1C_vS1D_EENS_8epilogue10collective6detail29Sm90TmaWarpSpecializedAdapterINS1H_15DefaultEpilogueISK_SL_SL_NS1G_6thread17LinearCombinationISK_Li1EffLNS1L_9ScaleType4KindE0ELNS_15FloatRoundStyleE2ESK_EENS1_15EpilogueDefaultEEEEEvvEEEEvNT_6ParamsE,@function
        .size           _ZN7cutlass13device_kernelINS_4gemm6kernel13GemmUniversalIN4cute5tupleIJiiiiEEENS1_10collective13CollectiveMmaINS1_34MainloopSm90TmaGmmaWarpSpecializedILi8ENS5_IJNS4_1CILi2EEENSA_ILi1EEESC_EEENS1_35KernelTmaWarpSpecializedCooperativeEEENS5_IJNSA_ILi128EEENSA_ILi96EEENSA_ILi64EEEEEENS_6half_tENS5_IJlSC_lEEESK_SL_NS4_8TiledMMAINS4_8MMA_AtomIJNS4_4SM904GMMA25MMA_64x96x16_F32F16F16_SSILNSP_5MajorE0ELSR_0ELNSP_7ScaleInE1ELSS_1EEEEEENS4_6LayoutISD_NS5_IJSC_NSA_ILi0EEESW_EEEEENS5_IJNS4_10UnderscoreESZ_SZ_EEEEENS4_13SM90_TMA_LOADENS4_14ComposedLayoutINS4_7SwizzleILi3ELi4ELi3EEENS4_18smem_ptr_flag_bitsILi16EEENSV_INS5_IJNSA_ILi8EEESI_EEENS5_IJSI_SC_EEEEEEEvNS4_8identityENS4_23SM90_TMA_LOAD_MULTICASTES1C_vS1D_EENS_8epilogue10collective6detail29Sm90TmaWarpSpecializedAdapterINS1H_15DefaultEpilogueISK_SL_SL_NS1G_6thread17LinearCombinationISK_Li1EffLNS1L_9ScaleType4KindE0ELNS_15FloatRoundStyleE2ESK_EENS1_15EpilogueDefaultEEEEEvvEEEEvNT_6ParamsE,(.L_x_174 - _ZN7cutlass13device_kernelINS_4gemm6kernel13GemmUniversalIN4cute5tupleIJiiiiEEENS1_10collective13CollectiveMmaINS1_34MainloopSm90TmaGmmaWarpSpecializedILi8ENS5_IJNS4_1CILi2EEENSA_ILi1EEESC_EEENS1_35KernelTmaWarpSpecializedCooperativeEEENS5_IJNSA_ILi128EEENSA_ILi96EEENSA_ILi64EEEEEENS_6half_tENS5_IJlSC_lEEESK_SL_NS4_8TiledMMAINS4_8MMA_AtomIJNS4_4SM904GMMA25MMA_64x96x16_F32F16F16_SSILNSP_5MajorE0ELSR_0ELNSP_7ScaleInE1ELSS_1EEEEEENS4_6LayoutISD_NS5_IJSC_NSA_ILi0EEESW_EEEEENS5_IJNS4_10UnderscoreESZ_SZ_EEEEENS4_13SM90_TMA_LOADENS4_14ComposedLayoutINS4_7SwizzleILi3ELi4ELi3EEENS4_18smem_ptr_flag_bitsILi16EEENSV_INS5_IJNSA_ILi8EEESI_EEENS5_IJSI_SC_EEEEEEEvNS4_8identityENS4_23SM90_TMA_LOAD_MULTICASTES1C_vS1D_EENS_8epilogue10collective6detail29Sm90TmaWarpSpecializedAdapterINS1H_15DefaultEpilogueISK_SL_SL_NS1G_6thread17LinearCombinationISK_Li1EffLNS1L_9ScaleType4KindE0ELNS_15FloatRoundStyleE2ESK_EENS1_15EpilogueDefaultEEEEEvvEEEEvNT_6ParamsE)
        .other          _ZN7cutlass13device_kernelINS_4gemm6kernel13GemmUniversalIN4cute5tupleIJiiiiEEENS1_10collective13CollectiveMmaINS1_34MainloopSm90TmaGmmaWarpSpecializedILi8ENS5_IJNS4_1CILi2EEENSA_ILi1EEESC_EEENS1_35KernelTmaWarpSpecializedCooperativeEEENS5_IJNSA_ILi128EEENSA_ILi96EEENSA_ILi64EEEEEENS_6half_tENS5_IJlSC_lEEESK_SL_NS4_8TiledMMAINS4_8MMA_AtomIJNS4_4SM904GMMA25MMA_64x96x16_F32F16F16_SSILNSP_5MajorE0ELSR_0ELNSP_7ScaleInE1ELSS_1EEEEEENS4_6LayoutISD_NS5_IJSC_NSA_ILi0EEESW_EEEEENS5_IJNS4_10UnderscoreESZ_SZ_EEEEENS4_13SM90_TMA_LOADENS4_14ComposedLayoutINS4_7SwizzleILi3ELi4ELi3EEENS4_18smem_ptr_flag_bitsILi16EEENSV_INS5_IJNSA_ILi8EEESI_EEENS5_IJSI_SC_EEEEEEEvNS4_8identityENS4_23SM90_TMA_LOAD_MULTICASTES1C_vS1D_EENS_8epilogue10collective6detail29Sm90TmaWarpSpecializedAdapterINS1H_15DefaultEpilogueISK_SL_SL_NS1G_6thread17LinearCombinationISK_Li1EffLNS1L_9ScaleType4KindE0ELNS_15FloatRoundStyleE2ESK_EENS1_15EpilogueDefaultEEEEEvvEEEEvNT_6ParamsE,@"STO_CUDA_ENTRY STV_DEFAULT"
_ZN7cutlass13device_kernelINS_4gemm6kernel13GemmUniversalIN4cute5tupleIJiiiiEEENS1_10collective13CollectiveMmaINS1_34MainloopSm90TmaGmmaWarpSpecializedILi8ENS5_IJNS4_1CILi2EEENSA_ILi1EEESC_EEENS1_35KernelTmaWarpSpecializedCooperativeEEENS5_IJNSA_ILi128EEENSA_ILi96EEENSA_ILi64EEEEEENS_6half_tENS5_IJlSC_lEEESK_SL_NS4_8TiledMMAINS4_8MMA_AtomIJNS4_4SM904GMMA25MMA_64x96x16_F32F16F16_SSILNSP_5MajorE0ELSR_0ELNSP_7ScaleInE1ELSS_1EEEEEENS4_6LayoutISD_NS5_IJSC_NSA_ILi0EEESW_EEEEENS5_IJNS4_10UnderscoreESZ_SZ_EEEEENS4_13SM90_TMA_LOADENS4_14ComposedLayoutINS4_7SwizzleILi3ELi4ELi3EEENS4_18smem_ptr_flag_bitsILi16EEENSV_INS5_IJNSA_ILi8EEESI_EEENS5_IJSI_SC_EEEEEEEvNS4_8identityENS4_23SM90_TMA_LOAD_MULTICASTES1C_vS1D_EENS_8epilogue10collective6detail29Sm90TmaWarpSpecializedAdapterINS1H_15DefaultEpilogueISK_SL_SL_NS1G_6thread17LinearCombinationISK_Li1EffLNS1L_9ScaleType4KindE0ELNS_15FloatRoundStyleE2ESK_EENS1_15EpilogueDefaultEEEEEvvEEEEvNT_6ParamsE:
[----:B------:R-:W0:Y:S01]  /*0000*/  LDC R1, c[0x0][0x28] ;  /* 0x00000a00ff017b82 */ /* 0x000e220000000800 */
[----:B------:R-:W1:Y:S01]  /*0010*/  S2R R79, SR_TID.X ;  /* 0x00000000004f7919 */ /* 0x000e620000002100 */
[----:B------:R-:W-:Y:S01]  /*0020*/  ELECT P0, URZ, PT ;  /* 0x00000000003f782f */ /* 0x000fe20003800000 */
[----:B------:R-:W-:Y:S01]  /*0030*/  BSSY B0, `(.L_x_0) ;  /* 0x000000f000007945 */ /* 0x000fe20003800000 */
[--C-:B-1----:R-:W-:Y:S02]  /*0040*/  SHF.R.U32.HI R0, RZ, 0x5, R79.reuse ;  /* 0x00000005ff007819 */ /* 0x102fe4000001164f */
[----:B------:R-:W-:-:S03]  /*0050*/  SHF.R.U32.HI R7, RZ, 0x7, R79 ;  /* 0x00000007ff077819 */ /* 0x000fc6000001164f */
[----:B------:R-:W1:Y:S04]  /*0060*/  SHFL.IDX PT, R3, R0, RZ, 0x1f ;  /* 0x00001fff00037589 */ /* 0x000e6800000e0000 */
[----:B------:R2:W3:Y:S01]  /*0070*/  SHFL.IDX PT, R2, R7, RZ, 0x1f ;  /* 0x00001fff07027589 */ /* 0x0004e200000e0000 */
[----:B-1----:R-:W-:-:S13]  /*0080*/  ISETP.NE.OR P0, PT, R3, RZ, !P0 ;  /* 0x000000ff0300720c */ /* 0x002fda0004705670 */
[----:B0-23--:R-:W-:Y:S05]  /*0090*/  @P0 BRA `(.L_x_1) ;  /* 0x0000000000200947 */ /* 0x00dfea0003800000 */
[----:B------:R-:W-:Y:S02]  /*00a0*/  ULDC.64 UR4, c[0x0][0x198] ;  /* 0x0000660000047ab9 */ /* 0x000fe40000000a00 */
[----:B------:R-:W-:Y:S02]  /*00b0*/  UIADD3 UR6, UP0, UR4, 0xf0, URZ ;  /* 0x000000f004067890 */ /* 0x000fe4000ff1e03f */
[----:B------:R-:W-:Y:S02]  /*00c0*/  UIADD3 UR4, UP1, UR4, 0x1f0, URZ ;  /* 0x000001f004047890 */ /* 0x000fe4000ff3e03f */
[----:B------:R-:W-:Y:S02]  /*00d0*/  UIADD3.X UR7, URZ, UR5, URZ, UP0, !UPT ;  /* 0x000000053f077290 */ /* 0x000fe400087fe43f */
[----:B------:R-:W-:-:S07]  /*00e0*/  UIADD3.X UR5, URZ, UR5, URZ, UP1, !UPT ;  /* 0x000000053f057290 */ /* 0x000fce0008ffe43f */
[----:B------:R0:W-:Y:S02]  /*00f0*/  UTMACCTL.PF [UR6] ;  /* 0x00000000060079b9 */ /* 0x0001e40008040000 */
[----:B------:R0:W-:Y:S02]  /*0100*/  UTMACCTL.PF [UR4] ;  /* 0x00000000040079b9 */ /* 0x0001e40008040000 */
[----:B0-----:R-:W-:Y:S01]  /*0110*/  NOP ;  /* 0x0000000000007918 */ /* 0x001fe20000000000 */
.L_x_1:
[----:B------:R-:W-:Y:S05]  /*0120*/  BSYNC B0 ;  /* 0x0000000000007941 */ /* 0x000fea0003800000 */
.L_x_0:
[----:B------:R-:W0:Y:S02]  /*0130*/  SHFL.IDX PT, R5, R0, RZ, 0x1f ;  /* 0x00001fff00057589 */ /* 0x000e2400000e0000 */
[----:B0-----:R-:W-:-:S13]  /*0140*/  ISETP.NE.AND P0, PT, R5, RZ, PT ;  /* 0x000000ff0500720c */ /* 0x001fda0003f05270 */
[----:B------:R-:W-:Y:S05]  /*0150*/  @P0 BRA `(.L_x_2) ;  /* 0x0000000000840947 */ /* 0x000fea0003800000 */
[----:B------:R-:W-:Y:S01]  /*0160*/  ELECT P0, URZ, PT ;  /* 0x00000000003f782f */ /* 0x000fe20003800000 */
[----:B------:R-:W-:-:S12]  /*0170*/  BSSY B0, `(.L_x_2) ;  /* 0x000001f000007945 */ /* 0x000fd80003800000 */
[----:B------:R-:W-:Y:S05]  /*0180*/  @!P0 BRA `(.L_x_3) ;  /* 0x0000000000748947 */ /* 0x000fea0003800000 */
[----:B------:R-:W0:Y:S01]  /*0190*/  S2UR UR8, SR_CgaCtaId ;  /* 0x00000000000879c3 */ /* 0x000e220000008800 */
[----:B------:R-:W-:Y:S01]  /*01a0*/  UMOV UR4, 0x400 ;  /* 0x0000040000047882 */ /* 0x000fe20000000000 */
[----:B------:R-:W-:Y:S01]  /*01b0*/  UMOV UR5, 0x1 ;  /* 0x0000000100057882 */ /* 0x000fe20000000000 */
[----:B------:R-:W-:Y:S02]  /*01c0*/  UMOV UR6, 0x4 ;  /* 0x0000000400067882 */ /* 0x000fe40000000000 */
[----:B------:R-:W-:-:S04]  /*01d0*/  UIADD3 UR6, -UR6, 0x100000, URZ ;  /* 0x0010000006067890 */ /* 0x000fc8000fffe13f */
[----:B------:R-:W-:Y:S02]  /*01e0*/  USHF.L.U32 UR7, UR6, 0xb, URZ ;  /* 0x0000000b06077899 */ /* 0x000fe4000800063f */
[----:B------:R-:W-:Y:S02]  /*01f0*/  USHF.L.U32 UR6, UR6, 0x1, URZ ;  /* 0x0000000106067899 */ /* 0x000fe4000800063f */
[----:B0-----:R-:W-:Y:S02]  /*0200*/  ULEA UR8, UR8, UR4, 0x18 ;  /* 0x0000000408087291 */ /* 0x001fe4000f8ec03f */
[----:B------:R-:W-:-:S04]  /*0210*/  UIADD3 UR4, -UR5, 0x100000, URZ ;  /* 0x0010000005047890 */ /* 0x000fc8000fffe13f */
[----:B------:R-:W-:Y:S02]  /*0220*/  USHF.L.U32 UR5, UR4, 0xb, URZ ;  /* 0x0000000b04057899 */ /* 0x000fe4000800063f */
[----:B------:R-:W-:Y:S01]  /*0230*/  USHF.L.U32 UR4, UR4, 0x1, URZ ;  /* 0x0000000104047899 */ /* 0x000fe2000800063f */
[----:B------:R-:W0:Y:S11]  /*0240*/  FENCE.VIEW.ASYNC.S ;  /* 0x00000000000073c6 */ /* 0x000e360000000000 */
[----:B0-----:R0:W1:Y:S01]  /*0250*/  SYNCS.EXCH.64 URZ, [UR8], UR4 ;  /* 0x00000004083f75b2 */ /* 0x0010620008000100 */
[----:B------:R0:W2:Y:S01]  /*0260*/  SYNCS.EXCH.64 URZ, [UR8+0x40], UR6 ;  /* 0x00004006083f75b2 */ /* 0x0000a20008000100 */
[----:B------:R0:W3:Y:S01]  /*0270*/  SYNCS.EXCH.64 URZ, [UR8+0x8], UR4 ;  /* 0x00000804083f75b2 */ /* 0x0000e20008000100 */
[----:B------:R0:W4:Y:S01]  /*0280*/  SYNCS.EXCH.64 URZ, [UR8+0x48], UR6 ;  /* 0x00004806083f75b2 */ /* 0x0001220008000100 */
[----:B------:R0:W0:Y:S01]  /*0290*/  SYNCS.EXCH.64 URZ, [UR8+0x10], UR4 ;  /* 0x00001004083f75b2 */ /* 0x0000220008000100 */
        /* <DEDUP_REMOVED lines=11> */
[----:B------:R-:W-:Y:S01]  /*0350*/  NOP ;  /* 0x0000000000007918 */ /* 0x000fe20000000000 */
.L_x_3:
[----:B0-----:R-:W-:Y:S05]  /*0360*/  BSYNC B0 ;  /* 0x0000000000007941 */ /* 0x001fea0003800000 */
.L_x_2:
[----:B------:R-:W-:Y:S01]  /*0370*/  SHF.R.S32.HI R4, RZ, 0x1f, R79 ;  /* 0x0000001fff047819 */ /* 0x000fe2000001144f */
[----:B------:R-:W0:Y:S01]  /*0380*/  SHFL.IDX PT, R0, R0, RZ, 0x1f ;  /* 0x00001fff00007589 */ /* 0x000e2200000e0000 */
[----:B------:R-:W5:Y:S01]  /*0390*/  S2UR UR8, SR_CTAID.X ;  /* 0x00000000000879c3 */ /* 0x000f620000002500 */
[----:B------:R-:W-:Y:S02]  /*03a0*/  ELECT P0, URZ, PT ;  /* 0x00000000003f782f */ /* 0x000fe40003800000 */
[----:B------:R-:W-:Y:S01]  /*03b0*/  LEA.HI R4, R4, R79, RZ, 0x7 ;  /* 0x0000004f04047211 */ /* 0x000fe200078f38ff */
[----:B------:R-:W-:Y:S01]  /*03c0*/  ULDC UR4, c[0x0][0x150] ;  /* 0x0000540000047ab9 */ /* 0x000fe20000000800 */
[----:B------:R-:W-:Y:S01]  /*03d0*/  SHF.R.S32.HI R6, RZ, 0x1f, R5 ;  /* 0x0000001fff067819 */ /* 0x000fe20000011405 */
[----:B------:R-:W-:Y:S01]  /*03e0*/  NOP ;  /* 0x0000000000007918 */ /* 0x000fe20000000000 */
[----:B------:R-:W-:Y:S01]  /*03f0*/  LOP3.LUT R4, R4, 0xffffff80, RZ, 0xc0, !PT ;  /* 0xffffff8004047812 */ /* 0x000fe200078ec0ff */
[----:B------:R-:W-:Y:S01]  /*0400*/  NOP ;  /* 0x0000000000007918 */ /* 0x000fe20000000000 */
[----:B------:R-:W-:Y:S01]  /*0410*/  LEA.HI R6, R6, R5, RZ, 0x2 ;  /* 0x0000000506067211 */ /* 0x000fe200078f10ff */
[----:B------:R-:W1:Y:S01]  /*0420*/  LDC R11, c[0x0][0x144] ;  /* 0x00005100ff0b7b82 */ /* 0x000e620000000800 */
[----:B------:R-:W-:Y:S01]  /*0430*/  IMAD.MOV.U32 R22, RZ, RZ, 0x1 ;  /* 0x00000001ff167424 */ /* 0x000fe200078e00ff */
[----:B------:R-:W-:Y:S01]  /*0440*/  ISETP.NE.AND P3, PT, R2, RZ, PT ;  /* 0x000000ff0200720c */ /* 0x000fe20003f65270 */
[----:B------:R-:W-:Y:S01]  /*0450*/  IMAD.IADD R8, R79, 0x1, -R4 ;  /* 0x000000014f087824 */ /* 0x000fe200078e0a04 */
[----:B------:R-:W-:Y:S01]  /*0460*/  LOP3.LUT R6, R6, 0x3ffffffc, RZ, 0xc0, !PT ;  /* 0x3ffffffc06067812 */ /* 0x000fe200078ec0ff */
[----:B------:R-:W2:Y:S03]  /*0470*/  S2R R4, SR_CTAID.Y ;  /* 0x0000000000047919 */ /* 0x000ea60000002600 */
[----:B------:R-:W-:Y:S01]  /*0480*/  SHF.R.S32.HI R9, RZ, 0x1f, R8 ;  /* 0x0000001fff097819 */ /* 0x000fe20000011408 */
[----:B------:R-:W-:Y:S01]  /*0490*/  IMAD.IADD R6, R5, 0x1, -R6 ;  /* 0x0000000105067824 */ /* 0x000fe200078e0a06 */
[----:B------:R-:W3:Y:S02]  /*04a0*/  LDC R13, c[0x0][0x140] ;  /* 0x00005000ff0d7b82 */ /* 0x000ee40000000800 */
[----:B------:R-:W-:-:S02]  /*04b0*/  LEA.HI R9, R9, R8, RZ, 0x3 ;  /* 0x0000000809097211 */ /* 0x000fc400078f18ff */
[----:B0-----:R-:W-:Y:S02]  /*04c0*/  ISETP.NE.OR P0, PT, R0, RZ, !P0 ;  /* 0x000000ff0000720c */ /* 0x001fe40004705670 */
[--C-:B------:R-:W-:Y:S02]  /*04d0*/  SHF.R.S32.HI R0, RZ, 0x3, R9.reuse ;  /* 0x00000003ff007819 */ /* 0x100fe40000011409 */
[----:B-----5:R-:W-:Y:S02]  /*04e0*/  I2FP.F32.U32 R10, UR8 ;  /* 0x00000008000a7c45 */ /* 0x020fe40008201000 */
[----:B------:R-:W-:-:S03]  /*04f0*/  SHF.R.S32.HI R9, RZ, 0x1f, R9 ;  /* 0x0000001fff097819 */ /* 0x000fc60000011409 */
[----:B------:R-:W-:Y:S01]  /*0500*/  FMUL R10, R10, UR4 ;  /* 0x000000040a0a7c20 */ /* 0x000fe20008400000 */
[----:B------:R-:W-:Y:S01]  /*0510*/  LEA.HI R9, R9, R0, RZ, 0x2 ;  /* 0x0000000009097211 */ /* 0x000fe200078f10ff */
[----:B------:R-:W-:Y:S02]  /*0520*/  ULDC UR4, c[0x0][0x154] ;  /* 0x0000550000047ab9 */ /* 0x000fe40000000800 */
[----:B------:R-:W-:Y:S01]  /*0530*/  VOTEU.ALL UP0, P0 ;  /* 0x00000000003f7886 */ /* 0x000fe20000000000 */
[----:B------:R-:W-:Y:S01]  /*0540*/  LOP3.LUT R9, R9, 0xfffffffc, RZ, 0xc0, !PT ;  /* 0xfffffffc09097812 */ /* 0x000fe200078ec0ff */
[----:B------:R-:W0:Y:S01]  /*0550*/  F2I.U32.TRUNC.NTZ R10, R10 ;  /* 0x0000000a000a7305 */ /* 0x000e22000020f000 */
[----:B------:R-:W-:Y:S02]  /*0560*/  VOTEU.ALL UP1, P0 ;  /* 0x00000000003f7886 */ /* 0x000fe40000020000 */
[----:B------:R-:W5:Y:S01]  /*0570*/  @!UP0 S2UR UR7, SR_CgaCtaId ;  /* 0x00000000000789c3 */ /* 0x000f620000008800 */
[----:B------:R-:W-:Y:S01]  /*0580*/  IMAD.IADD R9, R0, 0x1, -R9 ;  /* 0x0000000100097824 */ /* 0x000fe200078e0a09 */
[----:B------:R-:W-:Y:S01]  /*0590*/  SHF.R.S32.HI R0, RZ, 0x1f, R3 ;  /* 0x0000001fff007819 */ /* 0x000fe20000011403 */
[----:B------:R-:W-:Y:S01]  /*05a0*/  @!UP0 UMOV UR6, 0x400 ;  /* 0x0000040000068882 */ /* 0x000fe20000000000 */
[----:B---3--:R-:W-:Y:S01]  /*05b0*/  ISETP.EQ.U32.AND P2, PT, R13, 0x1, PT ;  /* 0x000000010d00780c */ /* 0x008fe20003f42070 */
[----:B------:R-:W-:Y:S01]  /*05c0*/  IMAD R19, R6, 0x4, R9 ;  /* 0x0000000406137824 */ /* 0x000fe200078e0209 */
[----:B--2---:R-:W-:-:S02]  /*05d0*/  I2FP.F32.U32 R12, R4 ;  /* 0x00000004000c7245 */ /* 0x004fc40000201000 */
[----:B------:R-:W2:Y:S01]  /*05e0*/  LDC R9, c[0x0][0x148] ;  /* 0x00005200ff097b82 */ /* 0x000ea20000000800 */
[----:B------:R-:W-:Y:S02]  /*05f0*/  LEA.HI R0, R0, R3, RZ, 0x2 ;  /* 0x0000000300007211 */ /* 0x000fe400078f10ff */
[----:B------:R-:W-:Y:S01]  /*0600*/  LEA.HI R6, R19, R19, RZ, 0x1 ;  /* 0x0000001313067211 */ /* 0x000fe200078f08ff */
[----:B0-----:R-:W-:Y:S02]  /*0610*/  IMAD.MOV R14, RZ, RZ, -R10 ;  /* 0x000000ffff0e7224 */ /* 0x001fe400078e0a0a */
[----:B------:R-:W-:Y:S01]  /*0620*/  FMUL R12, R12, UR4 ;  /* 0x000000040c0c7c20 */ /* 0x000fe20008400000 */
[----:B------:R-:W-:Y:S01]  /*0630*/  LOP3.LUT R0, R0, 0xfffffffc, RZ, 0xc0, !PT ;  /* 0xfffffffc00007812 */ /* 0x000fe200078ec0ff */
[----:B------:R-:W-:Y:S01]  /*0640*/  UMOV UR4, 0x20 ;  /* 0x0000002000047882 */ /* 0x000fe20000000000 */
[----:B------:R-:W-:Y:S01]  /*0650*/  LOP3.LUT R10, R6, 0xfffffffe, RZ, 0xc0, !PT ;  /* 0xfffffffe060a7812 */ /* 0x000fe200078ec0ff */
[----:B-1----:R-:W-:Y:S01]  /*0660*/  IMAD R6, R11, R14, UR8 ;  /* 0x000000080b067e24 */ /* 0x002fe2000f8e020e */
[----:B------:R-:W-:-:S04]  /*0670*/  @!UP0 UIADD3 UR4, -UR4, 0x100000, URZ ;  /* 0x0010000004048890 */ /* 0x000fc8000fffe13f */
[----:B------:R-:W-:Y:S02]  /*0680*/  @!UP0 USHF.L.U32 UR5, UR4, 0xb, URZ ;  /* 0x0000000b04058899 */ /* 0x000fe4000800063f */
[----:B------:R-:W-:Y:S01]  /*0690*/  @!UP0 USHF.L.U32 UR4, UR4, 0x1, URZ ;  /* 0x0000000104048899 */ /* 0x000fe2000800063f */
[----:B------:R-:W0:Y:S01]  /*06a0*/  F2I.U32.TRUNC.NTZ R12, R12 ;  /* 0x0000000c000c7305 */ /* 0x000e22000020f000 */
[----:B------:R-:W-:Y:S02]  /*06b0*/  IMAD.IADD R3, R3, 0x1, -R0 ;  /* 0x0000000103037824 */ /* 0x000fe400078e0a00 */
[C---:B------:R-:W-:Y:S02]  /*06c0*/  IMAD.IADD R11, R19.reuse, 0x1, -R10 ;  /* 0x00000001130b7824 */ /* 0x040fe400078e0a0a */
[----:B------:R-:W-:Y:S01]  /*06d0*/  IMAD.SHL.U32 R10, R19, 0x4, RZ ;  /* 0x00000004130a7824 */ /* 0x000fe200078e00ff */
[----:B-----5:R-:W-:Y:S01]  /*06e0*/  @!UP0 ULEA UR6, UR7, UR6, 0x18 ;  /* 0x0000000607068291 */ /* 0x020fe2000f8ec03f */
[----:B------:R-:W-:Y:S01]  /*06f0*/  ISETP.NE.AND P1, PT, R3, 0x3, PT ;  /* 0x000000030300780c */ /* 0x000fe20003f25270 */
[----:B------:R-:W-:Y:S01]  /*0700*/  VOTEU.ALL UP0, P0 ;  /* 0x00000000003f7886 */ /* 0x000fe20000000000 */
[----:B------:R-:W-:-:S02]  /*0710*/  ISETP.NE.AND P4, PT, R11, R6, PT ;  /* 0x000000060b00720c */ /* 0x000fc40003f85270 */
[----:B------:R-:W-:Y:S02]  /*0720*/  LOP3.LUT R19, R19, 0xc, R10, 0x78, !PT ;  /* 0x0000000c13137812 */ /* 0x000fe400078e780a */
[----:B------:R-:W-:Y:S01]  /*0730*/  LOP3.LUT P0, RZ, R8, 0x7, RZ, 0xc0, !PT ;  /* 0x0000000708ff7812 */ /* 0x000fe2000780c0ff */
[C---:B------:R-:W-:Y:S01]  /*0740*/  VIADD R8, R2.reuse, 0xffffffff ;  /* 0xffffffff02087836 */ /* 0x040fe20000000000 */
[----:B------:R-:W-:Y:S01]  /*0750*/  ISETP.EQ.OR P1, PT, R3, RZ, !P1 ;  /* 0x000000ff0300720c */ /* 0x000fe20004f22670 */
[----:B0-----:R-:W-:Y:S01]  /*0760*/  IMAD.MOV R23, RZ, RZ, -R12 ;  /* 0x000000ffff177224 */ /* 0x001fe200078e0a0c */
[----:B------:R-:W-:Y:S01]  /*0770*/  ISETP.LT.U32.AND P0, PT, R19, 0x2, !P0 ;  /* 0x000000021300780c */ /* 0x000fe20004701070 */
[----:B------:R-:W0:Y:S02]  /*0780*/  FENCE.VIEW.ASYNC.S ;  /* 0x00000000000073c6 */ /* 0x000e240000000000 */
[----:B0-----:R0:W1:Y:S01]  /*0790*/  @!UP0 SYNCS.EXCH.64 URZ, [UR6+0x90], UR4 ;  /* 0x00009004063f85b2 */ /* 0x0010620008000100 */
[----:B------:R-:W-:Y:S01]  /*07a0*/  ISETP.EQ.AND P1, PT, R2, RZ, P1 ;  /* 0x000000ff0200720c */ /* 0x000fe20000f22270 */
[----:B--2---:R-:W-:Y:S01]  /*07b0*/  IMAD R11, R9, R23, R4 ;  /* 0x00000017090b7224 */ /* 0x004fe200078e0204 */
[----:B------:R-:W-:-:S02]  /*07c0*/  ISETP.GE.U32.AND P6, PT, R8, 0x2, PT ;  /* 0x000000020800780c */ /* 0x000fc40003fc6070 */
[----:B------:R-:W-:Y:S02]  /*07d0*/  @P4 LEA.HI R0, R19, R19, RZ, 0x1 ;  /* 0x0000001313004211 */ /* 0x000fe400078f08ff */
[----:B------:R-:W-:Y:S02]  /*07e0*/  SEL R18, RZ, 0x1, !P1 ;  /* 0x00000001ff127807 */ /* 0x000fe40004800000 */
[----:B------:R-:W-:Y:S02]  /*07f0*/  @P4 SHF.R.S32.HI R0, RZ, 0x1, R0 ;  /* 0x00000001ff004819 */ /* 0x000fe40000011400 */
[----:B------:R-:W-:Y:S02]  /*0800*/  SEL R18, R18, 0x2, P6 ;  /* 0x0000000212127807 */ /* 0x000fe40003000000 */
[----:B------:R-:W-:Y:S02]  /*0810*/  @P4 ISETP.NE.AND P5, PT, R0, R11, PT ;  /* 0x0000000b0000420c */ /* 0x000fe40003fa5270 */
[----:B------:R-:W-:Y:S01]  /*0820*/  SEL R11, RZ, 0x1, !P0 ;  /* 0x00000001ff0b7807 */ /* 0x000fe20004000000 */
[----:B------:R0:W2:Y:S01]  /*0830*/  @!UP1 SYNCS.EXCH.64 URZ, [UR6+0x98], UR4 ;  /* 0x00009804063f95b2 */ /* 0x0000a20008000100 */
[----:B------:R-:W-:Y:S01]  /*0840*/  @P4 SEL R22, RZ, 0x1, P5 ;  /* 0x00000001ff164807 */ /* 0x000fe20002800000 */
[----:B------:R-:W-:Y:S01]  /*0850*/  NOP ;  /* 0x0000000000007918 */ /* 0x000fe20000000000 */
[----:B------:R-:W-:-:S02]  /*0860*/  LOP3.LUT R0, R79, 0x7f, RZ, 0xc0, !PT ;  /* 0x0000007f4f007812 */ /* 0x000fc400078ec0ff */
[----:B------:R-:W-:Y:S01]  /*0870*/  LOP3.LUT R22, R22, R11, RZ, 0xc0, !PT ;  /* 0x0000000b16167212 */ /* 0x000fe200078ec0ff */
[----:B01----:R-:W-:Y:S06]  /*0880*/  @!P2 BRA `(.L_x_4) ;  /* 0x000000000008a947 */ /* 0x003fec0003800000 */
[----:B--2-4-:R-:W-:Y:S01]  /*0890*/  UCGABAR_ARV ;  /* 0x00000000000079c7 */ /* 0x014fe20008000000 */
[----:B------:R-:W-:Y:S05]  /*08a0*/  BRA `(.L_x_5) ;  /* 0x0000000000047947 */ /* 0x000fea0003800000 */
.L_x_4:
[----:B--2-4-:R-:W-:Y:S01]  /*08b0*/  NOP ;  /* 0x0000000000007918 */ /* 0x014fe20000000000 */
.L_x_5:
[----:B------:R-:W0:Y:S01]  /*08c0*/  LDC R2, c[0x0][0x65c] ;  /* 0x00019700ff027b82 */ /* 0x000e220000000800 */
[----:B------:R-:W-:Y:S02]  /*08d0*/  IMAD.U32 R10, RZ, RZ, UR8 ;  /* 0x00000008ff0a7e24 */ /* 0x000fe4000f8e00ff */
[----:B------:R-:W-:Y:S01]  /*08e0*/  IMAD.MOV.U32 R11, RZ, RZ, RZ ;  /* 0x000000ffff0b7224 */ /* 0x000fe200078e00ff */
[----:B0-----:R-:W-:-:S04]  /*08f0*/  ISETP.NE.AND P1, PT, R2, 0x1, PT ;  /* 0x000000010200780c */ /* 0x001fc80003f25270 */
[----:B------:R-:W-:-:S09]  /*0900*/  P2R R5, PR, RZ, 0x2 ;  /* 0x00000002ff057803 */ /* 0x000fd20000000000 */
[----:B------:R-:W0:Y:S01]  /*0910*/  @P1 LDC R17, c[0x0][0x10] ;  /* 0x00000400ff111b82 */ /* 0x000e220000000800 */
[----:B------:R-:W-:Y:S02]  /*0920*/  @P1 IMAD.MOV.U32 R5, RZ, RZ, RZ ;  /* 0x000000ffff051224 */ /* 0x000fe400078e00ff */
[----:B------:R-:W-:-:S05]  /*0930*/  @P1 IMAD.MOV.U32 R15, RZ, RZ, RZ ;  /* 0x000000ffff0f1224 */ /* 0x000fca00078e00ff */
[----:B------:R-:W1:Y:S01]  /*0940*/  @!P1 LDC R13, c[0x0][0xc] ;  /* 0x00000300ff0d9b82 */ /* 0x000e620000000800 */
[----:B------:R-:W-:Y:S01]  /*0950*/  ULDC UR4, c[0x0][0xc] ;  /* 0x0000030000047ab9 */ /* 0x000fe20000000800 */
[----:B------:R-:W-:Y:S01]  /*0960*/  ULDC UR5, c[0x0][0x10] ;  /* 0x0000040000057ab9 */ /* 0x000fe20000000800 */
[----:B------:R-:W-:Y:S01]  /*0970*/  ULDC UR6, c[0x0][0x14] ;  /* 0x0000050000067ab9 */ /* 0x000fe20000000800 */
[----:B------:R-:W-:-:S04]  /*0980*/  UIMAD.WIDE.U32 UR4, UR4, UR5, URZ ;  /* 0x00000005040472a5 */ /* 0x000fc8000f8e003f */
[----:B------:R-:W-:Y:S02]  /*0990*/  UIMAD.WIDE.U32 UR36, UR4, UR6, URZ ;  /* 0x00000006042472a5 */ /* 0x000fe4000f8e003f */
[----:B------:R-:W-:-:S04]  /*09a0*/  UIMAD UR42, UR5, UR6, URZ ;  /* 0x00000006052a72a4 */ /* 0x000fc8000f8e023f */
[----:B------:R-:W-:Y:S01]  /*09b0*/  UIADD3 UR42, UR37, UR42, URZ ;  /* 0x0000002a252a7290 */ /* 0x000fe2000fffe03f */
[----:B0-----:R-:W-:-:S04]  /*09c0*/  @P1 IMAD.WIDE.U32 R16, R17, UR8, R4 ;  /* 0x0000000811101c25 */ /* 0x001fc8000f8e0004 */
[----:B------:R-:W-:Y:S02]  /*09d0*/  @P1 IMAD.IADD R17, R17, 0x1, R15 ;  /* 0x0000000111111824 */ /* 0x000fe400078e020f */
[----:B-1----:R-:W-:-:S04]  /*09e0*/  @!P1 IMAD.WIDE.U32 R10, R4, R13, R10 ;  /* 0x0000000d040a9225 */ /* 0x002fc800078e000a */
[----:B------:R-:W-:Y:S02]  /*09f0*/  @!P1 IMAD.MOV.U32 R16, RZ, RZ, R10 ;  /* 0x000000ffff109224 */ /* 0x000fe400078e000a */
[----:B------:R-:W-:Y:S01]  /*0a00*/  @!P1 IMAD.MOV.U32 R17, RZ, RZ, R11 ;  /* 0x000000ffff119224 */ /* 0x000fe200078e000b */
[----:B------:R-:W-:Y:S06]  /*0a10*/  @!P2 BRA `(.L_x_6) ;  /* 0x00000000000ca947 */ /* 0x000fec0003800000 */
[----:B------:R-:W-:Y:S01]  /*0a20*/  UCGABAR_WAIT ;  /* 0x0000000000007dc7 */ /* 0x000fe20008000000 */
[----:B------:R-:W-:Y:S01]  /*0a30*/  CCTL.IVALL ;  /* 0x00000000ff00798f */ /* 0x000fe20002000000 */
[----:B------:R-:W-:Y:S05]  /*0a40*/  BRA `(.L_x_7) ;  /* 0x0000000000047947 */ /* 0x000fea0003800000 */
.L_x_6:
[----:B------:R-:W-:Y:S06]  /*0a50*/  BAR.SYNC.DEFER_BLOCKING 0x0 ;  /* 0x0000000000007b1d */ /* 0x000fec0000010000 */
.L_x_7:
[----:B------:R-:W-:Y:S05]  /*0a60*/  @!P3 BRA `(.L_x_8) ;  /* 0x0000004c00d8b947 */ /* 0x000fea0003800000 */
[----:B------:R-:W-:-:S13]  /*0a70*/  ISETP.GT.U32.AND P0, PT, R8, 0x1, PT ;  /* 0x000000010800780c */ /* 0x000fda0003f04070 */
[----:B------:R-:W-:Y:S05]  /*0a80*/  @P0 EXIT ;  /* 0x000000000000094d */ /* 0x000fea0003800000 */
[----:B------:R-:W-:Y:S01]  /*0a90*/  ULDC.64 UR4, c[0x0][0x650] ;  /* 0x0001940000047ab9 */ /* 0x000fe20000000a00 */
[----:B------:R-:W-:Y:S01]  /*0aa0*/  PRMT R3, RZ, 0x7610, R3 ;  /* 0x00007610ff037816 */ /* 0x000fe20000000003 */
[----:B------:R-:W-:Y:S01]  /*0ab0*/  IMAD.MOV.U32 R87, RZ, RZ, -0x1 ;  /* 0xffffffffff577424 */ /* 0x000fe200078e00ff */
[----:B------:R-:W-:Y:S01]  /*0ac0*/  ISETP.GE.U32.AND P0, PT, R16, UR4, PT ;  /* 0x0000000410007c0c */ /* 0x000fe2000bf06070 */
[----:B------:R-:W-:Y:S02]  /*0ad0*/  IMAD.MOV.U32 R86, RZ, RZ, -0x1 ;  /* 0xffffffffff567424 */ /* 0x000fe400078e00ff */
[----:B------:R-:W-:Y:S01]  /*0ae0*/  IMAD.MOV.U32 R85, RZ, RZ, -0x1 ;  /* 0xffffffffff557424 */ /* 0x000fe200078e00ff */
[----:B------:R-:W-:-:S13]  /*0af0*/  ISETP.GE.U32.AND.EX P0, PT, R17, UR5, PT, P0 ;  /* 0x0000000511007c0c */ /* 0x000fda000bf06100 */
[----:B------:R-:W-:Y:S05]  /*0b00*/  @P0 BRA `(.L_x_9) ;  /* 0x0000000400280947 */ /* 0x000fea0003800000 */
[----:B------:R-:W0:Y:S01]  /*0b10*/  LDC.64 R24, c[0x0][0x628] ;  /* 0x00018a00ff187b82 */ /* 0x000e220000000a00 */
[----:B------:R-:W-:Y:S02]  /*0b20*/  IMAD.MOV.U32 R10, RZ, RZ, R16 ;  /* 0x000000ffff0a7224 */ /* 0x000fe400078e0010 */
[----:B------:R-:W-:-:S05]  /*0b30*/  IMAD.MOV.U32 R11, RZ, RZ, R17 ;  /* 0x000000ffff0b7224 */ /* 0x000fca00078e0011 */
[----:B------:R-:W1:Y:S08]  /*0b40*/  LDC R8, c[0x0][0x630] ;  /* 0x00018c00ff087b82 */ /* 0x000e700000000800 */
[----:B------:R-:W2:Y:S01]  /*0b50*/  LDC.64 R26, c[0x0][0x620] ;  /* 0x00018800ff1a7b82 */ /* 0x000ea20000000a00 */
[----:B0-----:R-:W-:-:S04]  /*0b60*/  ISETP.NE.U32.AND P0, PT, R24, RZ, PT ;  /* 0x000000ff1800720c */ /* 0x001fc80003f05070 */
[----:B------:R-:W-:-:S13]  /*0b70*/  ISETP.NE.AND.EX P0, PT, R25, RZ, PT, P0 ;  /* 0x000000ff1900720c */ /* 0x000fda0003f05300 */
[----:B-12---:R-:W-:Y:S05]  /*0b80*/  @!P0 BRA `(.L_x_10) ;  /* 0x0000000000288947 */ /* 0x006fea0003800000 */
[----:B------:R-:W0:Y:S02]  /*0b90*/  LDC R3, c[0x0][0x634] ;  /* 0x00018d00ff037b82 */ /* 0x000e240000000800 */
[----:B0-----:R-:W-:-:S05]  /*0ba0*/  IADD3 R3, P0, R16, R3, RZ ;  /* 0x0000000310037210 */ /* 0x001fca0007f1e0ff */
[----:B------:R-:W-:-:S04]  /*0bb0*/  IMAD.X R21, RZ, RZ, R17, P0 ;  /* 0x000000ffff157224 */ /* 0x000fc800000e0611 */
[----:B------:R-:W-:-:S04]  /*0bc0*/  IMAD.WIDE.U32 R10, R21, R24, RZ ;  /* 0x00000018150a7225 */ /* 0x000fc800078e00ff */
[----:B------:R-:W-:-:S04]  /*0bd0*/  IMAD.WIDE.U32 R12, P0, R3, R25, R10 ;  /* 0x00000019030c7225 */ /* 0x000fc8000780000a */
[----:B------:R-:W-:-:S04]  /*0be0*/  IMAD.WIDE.U32 R10, R3, R24, RZ ;  /* 0x00000018030a7225 */ /* 0x000fc800078e00ff */
[----:B------:R-:W-:Y:S01]  /*0bf0*/  IMAD.X R15, RZ, RZ, RZ, P0 ;  /* 0x000000ffff0f7224 */ /* 0x000fe200000e06ff */
[----:B------:R-:W-:Y:S01]  /*0c00*/  IADD3 RZ, P0, R11, R12, RZ ;  /* 0x0000000c0bff7210 */ /* 0x000fe20007f1e0ff */
[----:B------:R-:W-:-:S04]  /*0c10*/  IMAD.MOV.U32 R14, RZ, RZ, R13 ;  /* 0x000000ffff0e7224 */ /* 0x000fc800078e000d */
[----:B------:R-:W-:-:S08]  /*0c20*/  IMAD.WIDE.U32.X R10, R21, R25, R14, P0 ;  /* 0x00000019150a7225 */ /* 0x000fd000000e040e */
.L_x_10:
[----:B------:R-:W0:Y:S01]  /*0c30*/  LDC.64 R30, c[0x0][0x640] ;  /* 0x00019000ff1e7b82 */ /* 0x000e220000000a00 */
[-CC-:B------:R-:W-:Y:S01]  /*0c40*/  SHF.R.U64 R85, R10, R8.reuse, R11.reuse ;  /* 0x000000080a557219 */ /* 0x180fe2000000120b */
[----:B------:R-:W-:Y:S01]  /*0c50*/  IMAD R29, R9, R23, R4 ;  /* 0x00000017091d7224 */ /* 0x000fe200078e0204 */
[----:B------:R-:W-:Y:S01]  /*0c60*/  SHF.R.U32.HI R3, RZ, R8, R11 ;  /* 0x00000008ff037219 */ /* 0x000fe2000001160b */
[----:B------:R-:W-:Y:S01]  /*0c70*/  IMAD.MOV.U32 R23, RZ, RZ, 0x1 ;  /* 0x00000001ff177424 */ /* 0x000fe200078e00ff */
[----:B------:R-:W-:-:S03]  /*0c80*/  IADD3 R5, P0, RZ, -R85, RZ ;  /* 0x80000055ff057210 */ /* 0x000fc60007f1e0ff */
[----:B------:R-:W1:Y:S02]  /*0c90*/  LDC R12, c[0x0][0x618] ;  /* 0x00018600ff0c7b82 */ /* 0x000e640000000800 */
[----:B------:R-:W-:Y:S02]  /*0ca0*/  IMAD.X R3, RZ, RZ, ~R3, P0 ;  /* 0x000000ffff037224 */ /* 0x000fe400000e0e03 */
[----:B------:R-:W-:-:S04]  /*0cb0*/  IMAD.WIDE.U32 R10, R5, R26, R16 ;  /* 0x0000001a050a7225 */ /* 0x000fc800078e0010 */
[----:B------:R-:W2:Y:S01]  /*0cc0*/  LDC R20, c[0x0][0x608] ;  /* 0x00018200ff147b82 */ /* 0x000ea20000000800 */
[----:B------:R-:W-:Y:S02]  /*0cd0*/  IMAD R8, R3, R26, RZ ;  /* 0x0000001a03087224 */ /* 0x000fe400078e02ff */
[----:B------:R-:W-:Y:S02]  /*0ce0*/  IMAD.MOV.U32 R3, RZ, RZ, -0x1 ;  /* 0xffffffffff037424 */ /* 0x000fe400078e00ff */
[----:B------:R-:W-:-:S03]  /*0cf0*/  IMAD R5, R5, R27, R8 ;  /* 0x0000001b05057224 */ /* 0x000fc600078e0208 */
[----:B------:R-:W3:Y:S01]  /*0d00*/  LDC R28, c[0x0][0x658] ;  /* 0x00019600ff1c7b82 */ /* 0x000ee20000000800 */
[----:B------:R-:W-:Y:S01]  /*0d10*/  IMAD.IADD R5, R11, 0x1, R5 ;  /* 0x000000010b057824 */ /* 0x000fe200078e0205 */
[----:B0-----:R-:W-:-:S04]  /*0d20*/  ISETP.NE.U32.AND P0, PT, R30, RZ, PT ;  /* 0x000000ff1e00720c */ /* 0x001fc80003f05070 */
[----:B------:R-:W-:Y:S02]  /*0d30*/  ISETP.NE.AND.EX P0, PT, R31, RZ, PT, P0 ;  /* 0x000000ff1f00720c */ /* 0x000fe40003f05300 */
[----:B------:R-:W0:Y:S01]  /*0d40*/  LDC R24, c[0x0][0x600] ;  /* 0x00018000ff187b82 */ /* 0x000e220000000800 */
[-CC-:B-1----:R-:W-:Y:S02]  /*0d50*/  SHF.R.U64 R14, R10, R12.reuse, R5.reuse ;  /* 0x0000000c0a0e7219 */ /* 0x182fe40000001205 */
[----:B------:R-:W-:-:S05]  /*0d60*/  SHF.R.U32.HI R5, RZ, R12, R5 ;  /* 0x0000000cff057219 */ /* 0x000fca0000011605 */
[----:B------:R-:W1:Y:S01]  /*0d70*/  LDC R15, c[0x0][0x648] ;  /* 0x00019200ff0f7b82 */ /* 0x000e620000000800 */
[-CC-:B--2---:R-:W-:Y:S02]  /*0d80*/  SHF.R.U64 R27, R14, R20.reuse, R5.reuse ;  /* 0x000000140e1b7219 */ /* 0x184fe40000001205 */
[----:B------:R-:W-:-:S05]  /*0d90*/  SHF.R.U32.HI R5, RZ, R20, R5 ;  /* 0x00000014ff057219 */ /* 0x000fca0000011605 */
[----:B------:R-:W2:Y:S01]  /*0da0*/  LDC R21, c[0x0][0x638] ;  /* 0x00018e00ff157b82 */ /* 0x000ea20000000800 */
[-CC-:B---3--:R-:W-:Y:S02]  /*0db0*/  SHF.R.U64 R20, R27, R28.reuse, R5.reuse ;  /* 0x0000001c1b147219 */ /* 0x188fe40000001205 */
[-C--:B------:R-:W-:Y:S02]  /*0dc0*/  SHF.L.U32 R3, R3, R28.reuse, RZ ;  /* 0x0000001c03037219 */ /* 0x080fe400000006ff */
[----:B------:R-:W-:Y:S01]  /*0dd0*/  SHF.R.U32.HI R5, RZ, R28, R5 ;  /* 0x0000001cff057219 */ /* 0x000fe20000011605 */
[----:B------:R-:W-:Y:S01]  /*0de0*/  IMAD.MOV.U32 R4, RZ, RZ, R20 ;  /* 0x000000ffff047224 */ /* 0x000fe200078e0014 */
[----:B------:R-:W-:Y:S01]  /*0df0*/  LOP3.LUT R12, RZ, R3, RZ, 0x33, !PT ;  /* 0x00000003ff0c7212 */ /* 0x000fe200078e33ff */
[----:B------:R-:W3:Y:S01]  /*0e00*/  LDC R25, c[0x0][0x610] ;  /* 0x00018400ff197b82 */ /* 0x000ee20000000800 */
[----:B------:R-:W-:Y:S05]  /*0e10*/  @!P0 BRA `(.L_x_11) ;  /* 0x0000000000288947 */ /* 0x000fea0003800000 */
[----:B------:R-:W4:Y:S02]  /*0e20*/  LDC R3, c[0x0][0x64c] ;  /* 0x00019300ff037b82 */ /* 0x000f240000000800 */
[----:B----4-:R-:W-:-:S05]  /*0e30*/  IADD3 R3, P0, R20, R3, RZ ;  /* 0x0000000314037210 */ /* 0x010fca0007f1e0ff */
        /* <DEDUP_REMOVED lines=8> */
.L_x_11:
[----:B-1----:R-:W-:Y:S01]  /*0ec0*/  SHF.R.U64 R4, R4, R15, R5 ;  /* 0x0000000f04047219 */ /* 0x002fe20000001205 */
[----:B0-----:R-:W-:Y:S01]  /*0ed0*/  VIADD R5, R24, 0xffffffff ;  /* 0xffffffff18057836 */ /* 0x001fe20000000000 */
[----:B------:R-:W-:Y:S02]  /*0ee0*/  SHF.L.U32 R3, R23, R28, RZ ;  /* 0x0000001c17037219 */ /* 0x000fe400000006ff */
[----:B------:R-:W-:Y:S01]  /*0ef0*/  LOP3.LUT R12, R27, R12, RZ, 0xc0, !PT ;  /* 0x0000000c1b0c7212 */ /* 0x000fe200078ec0ff */
[----:B------:R-:W-:Y:S01]  /*0f00*/  IMAD.MOV R8, RZ, RZ, -R4 ;  /* 0x000000ffff087224 */ /* 0x000fe200078e0a04 */
[----:B------:R-:W-:Y:S02]  /*0f10*/  SEL R6, R6, R29, !P1 ;  /* 0x0000001d06067207 */ /* 0x000fe40004800000 */
[----:B------:R-:W-:Y:S01]  /*0f20*/  LOP3.LUT R5, R14, R5, RZ, 0xc0, !PT ;  /* 0x000000050e057212 */ /* 0x000fe200078ec0ff */
[----:B------:R-:W-:Y:S02]  /*0f30*/  IMAD R9, R3, R4, R12 ;  /* 0x0000000403097224 */ /* 0x000fe400078e020c */
[----:B--2---:R-:W-:-:S02]  /*0f40*/  IMAD R3, R8, R21, R20 ;  /* 0x0000001508037224 */ /* 0x004fc400078e0214 */
[----:B---3--:R-:W-:Y:S02]  /*0f50*/  IMAD R6, R9, R25, R6 ;  /* 0x0000001909067224 */ /* 0x008fe400078e0206 */
[----:B------:R-:W-:Y:S02]  /*0f60*/  IMAD R87, R3, R24, R5 ;  /* 0x0000001803577224 */ /* 0x000fe400078e0205 */
[----:B------:R-:W-:-:S03]  /*0f70*/  IMAD.MOV.U32 R4, RZ, RZ, 0x1 ;  /* 0x00000001ff047424 */ /* 0x000fc600078e00ff */
[----:B------:R-:W-:Y:S02]  /*0f80*/  SEL R86, R87, R6, !P1 ;  /* 0x0000000657567207 */ /* 0x000fe40004800000 */
[----:B------:R-:W-:Y:S02]  /*0f90*/  PRMT R3, R4, 0x7610, R3 ;  /* 0x0000761004037816 */ /* 0x000fe40000000003 */
[----:B------:R-:W-:-:S07]  /*0fa0*/  SEL R87, R6, R87, !P1 ;  /* 0x0000005706577207 */ /* 0x000fce0004800000 */
.L_x_9:
[----:B------:R-:W-:-:S08]  /*0fb0*/  NOP ;  /* 0x0000000000007918 */ /* 0x000fd00000000000 */
[----:B------:R-:W0:Y:S02]  /*0fc0*/  USETMAXREG.TRY_ALLOC.CTAPOOL UP0, 0xe8 ;  /* 0x000000e8000079c8 */ /* 0x000e240008000600 */
[----:B0-----:R-:W-:-:S13]  /*0fd0*/  PLOP3.LUT P0, PT, PT, PT, UP0, 0x80, 0x0 ;  /* 0x000000000000781c */ /* 0x001fda0003f0f008 */
[----:B------:R-:W-:Y:S05]  /*0fe0*/  @!P0 BRA `(.L_x_9) ;  /* 0xfffffffc00f08947 */ /* 0x000fea000383ffff */
[----:B------:R-:W-:Y:S01]  /*0ff0*/  ULDC.64 UR4, c[0x0][0x598] ;  /* 0x0001660000047ab9 */ /* 0x000fe20000000a00 */
[----:B------:R-:W-:Y:S01]  /*1000*/  ULDC.64 UR38, c[0x0][0x208] ;  /* 0x0000820000267ab9 */ /* 0x000fe20000000a00 */
[----:B------:R-:W-:-:S04]  /*1010*/  ISETP.NE.U32.AND P0, PT, RZ, UR4, PT ;  /* 0x00000004ff007c0c */ /* 0x000fc8000bf05070 */
[----:B------:R-:W-:-:S13]  /*1020*/  ISETP.NE.AND.EX P0, PT, RZ, UR5, PT, P0 ;  /* 0x00000005ff007c0c */ /* 0x000fda000bf05300 */
[----:B------:R-:W-:Y:S05]  /*1030*/  @!P0 BRA `(.L_x_12) ;  /* 0x00000000001c8947 */ /* 0x000fea0003800000 */
[----:B------:R-:W0:Y:S02]  /*1040*/  LDC.64 R4, c[0x0][0x598] ;  /* 0x00016600ff047b82 */ /* 0x000e240000000a00 */
[----:B0-----:R-:W2:Y:S02]  /*1050*/  LDG.E.64 R4, desc[UR38][R4.64] ;  /* 0x0000002604047981 */ /* 0x001ea4000c1e1b00 */
[----:B--2---:R-:W-:-:S04]  /*1060*/  ISETP.NE.U32.AND P0, PT, R4, RZ, PT ;  /* 0x000000ff0400720c */ /* 0x004fc80003f05070 */
[----:B------:R-:W-:-:S13]  /*1070*/  ISETP.NE.AND.EX P0, PT, R5, RZ, PT, P0 ;  /* 0x000000ff0500720c */ /* 0x000fda0003f05300 */
[----:B------:R-:W-:Y:S05]  /*1080*/  @!P0 BRA `(.L_x_12) ;  /* 0x0000000000088947 */ /* 0x000fea0003800000 */
[----:B------:R0:W5:Y:S01]  /*1090*/  LD.E R23, desc[UR38][R4.64] ;  /* 0x0000002604177980 */ /* 0x000162000c101900 */
[----:B------:R-:W-:Y:S05]  /*10a0*/  BRA `(.L_x_13) ;  /* 0x0000000000247947 */ /* 0x000fea0003800000 */
.L_x_12:
[----:B------:R-:W-:Y:S02]  /*10b0*/  ULDC.64 UR4, c[0x0][0x588] ;  /* 0x0001620000047ab9 */ /* 0x000fe40000000a00 */
[----:B------:R-:W-:-:S04]  /*10c0*/  ISETP.NE.U32.AND P0, PT, RZ, UR4, PT ;  /* 0x00000004ff007c0c */ /* 0x000fc8000bf05070 */
[----:B------:R-:W-:-:S13]  /*10d0*/  ISETP.NE.AND.EX P0, PT, RZ, UR5, PT, P0 ;  /* 0x00000005ff007c0c */ /* 0x000fda000bf05300 */
[----:B------:R-:W-:Y:S05]  /*10e0*/  @!P0 BRA `(.L_x_14) ;  /* 0x00000000000c8947 */ /* 0x000fea0003800000 */
[----:B------:R-:W0:Y:S02]  /*10f0*/  LDC.64 R4, c[0x0][0x588] ;  /* 0x00016200ff047b82 */ /* 0x000e240000000a00 */
[----:B0-----:R1:W5:Y:S01]  /*1100*/  LDG.E R23, desc[UR38][R4.64] ;  /* 0x0000002604177981 */ /* 0x001362000c1e1900 */
[----:B------:R-:W-:Y:S05]  /*1110*/  BRA `(.L_x_13) ;  /* 0x0000000000087947 */ /* 0x000fea0003800000 */
.L_x_14:
[----:B------:R-:W-:Y:S02]  /*1120*/  ULDC UR4, c[0x0][0x580] ;  /* 0x0001600000047ab9 */ /* 0x000fe40000000800 */
[----:B------:R-:W-:-:S07]  /*1130*/  IMAD.U32 R23, RZ, RZ, UR4 ;  /* 0x00000004ff177e24 */ /* 0x000fce000f8e00ff */
.L_x_13:
[----:B------:R-:W-:Y:S02]  /*1140*/  ULDC.64 UR4, c[0x0][0x5a0] ;  /* 0x0001680000047ab9 */ /* 0x000fe40000000a00 */
[----:B------:R-:W-:-:S04]  /*1150*/  ISETP.NE.U32.AND P0, PT, RZ, UR4, PT ;  /* 0x00000004ff007c0c */ /* 0x000fc8000bf05070 */
[----:B------:R-:W-:-:S13]  /*1160*/  ISETP.NE.AND.EX P0, PT, RZ, UR5, PT, P0 ;  /* 0x00000005ff007c0c */ /* 0x000fda000bf05300 */
[----:B------:R-:W-:Y:S05]  /*1170*/  @!P0 BRA `(.L_x_15) ;  /* 0x00000000001c8947 */ /* 0x000fea0003800000 */
[----:B01----:R-:W0:Y:S02]  /*1180*/  LDC.64 R4, c[0x0][0x5a0] ;  /* 0x00016800ff047b82 */ /* 0x003e240000000a00 */
[----:B0-----:R-:W2:Y:S02]  /*1190*/  LDG.E.64 R4, desc[UR38][R4.64] ;  /* 0x0000002604047981 */ /* 0x001ea4000c1e1b00 */
[----:B--2---:R-:W-:-:S04]  /*11a0*/  ISETP.NE.U32.AND P0, PT, R4, RZ, PT ;  /* 0x000000ff0400720c */ /* 0x004fc80003f05070 */
[----:B------:R-:W-:-:S13]  /*11b0*/  ISETP.NE.AND.EX P0, PT, R5, RZ, PT, P0 ;  /* 0x000000ff0500720c */ /* 0x000fda0003f05300 */
[----:B------:R-:W-:Y:S05]  /*11c0*/  @!P0 BRA `(.L_x_15) ;  /* 0x0000000000088947 */ /* 0x000fea0003800000 */
[----:B------:R0:W5:Y:S01]  /*11d0*/  LD.E R74, desc[UR38][R4.64] ;  /* 0x00000026044a7980 */ /* 0x000162000c101900 */
[----:B------:R-:W-:Y:S05]  /*11e0*/  BRA `(.L_x_16) ;  /* 0x0000000000247947 */ /* 0x000fea0003800000 */
.L_x_15:
[----:B------:R-:W-:Y:S02]  /*11f0*/  ULDC.64 UR4, c[0x0][0x590] ;  /* 0x0001640000047ab9 */ /* 0x000fe40000000a00 */
[----:B------:R-:W-:-:S04]  /*1200*/  ISETP.NE.U32.AND P0, PT, RZ, UR4, PT ;  /* 0x00000004ff007c0c */ /* 0x000fc8000bf05070 */
[----:B------:R-:W-:-:S13]  /*1210*/  ISETP.NE.AND.EX P0, PT, RZ, UR5, PT, P0 ;  /* 0x00000005ff007c0c */ /* 0x000fda000bf05300 */
[----:B------:R-:W-:Y:S05]  /*1220*/  @!P0 BRA `(.L_x_17) ;  /* 0x00000000000c8947 */ /* 0x000fea0003800000 */
[----:B------:R-:W2:Y:S02]  /*1230*/  LDC.64 R74, c[0x0][0x590] ;  /* 0x00016400ff4a7b82 */ /* 0x000ea40000000a00 */
[----:B--2---:R2:W5:Y:S01]  /*1240*/  LDG.E R74, desc[UR38][R74.64] ;  /* 0x000000264a4a7981 */ /* 0x004562000c1e1900 */
[----:B------:R-:W-:Y:S05]  /*1250*/  BRA `(.L_x_16) ;  /* 0x0000000000087947 */ /* 0x000fea0003800000 */
.L_x_17:
[----:B------:R-:W-:Y:S02]  /*1260*/  ULDC UR4, c[0x0][0x584] ;  /* 0x0001610000047ab9 */ /* 0x000fe40000000800 */
[----:B------:R-:W-:-:S07]  /*1270*/  IMAD.U32 R74, RZ, RZ, UR4 ;  /* 0x00000004ff4a7e24 */ /* 0x000fce000f8e00ff */
.L_x_16:
[----:B------:R-:W-:-:S13]  /*1280*/  LOP3.LUT P0, RZ, R3, 0xff, RZ, 0xc0, !PT ;  /* 0x000000ff03ff7812 */ /* 0x000fda000780c0ff */
[----:B------:R-:W-:Y:S05]  /*1290*/  @!P0 EXIT ;  /* 0x000000000000894d */ /* 0x000fea0003800000 */
[----:B------:R-:W3:Y:S01]  /*12a0*/  LDC R76, c[0x0][0x658] ;  /* 0x00019600ff4c7b82 */ /* 0x000ee20000000800 */
[----:B------:R-:W-:Y:S01]  /*12b0*/  ULDC.64 UR6, c[0x0][0x288] ;  /* 0x0000a20000067ab9 */ /* 0x000fe20000000a00 */
[----:B------:R-:W-:Y:S01]  /*12c0*/  LOP3.LUT R7, R7, 0x1, RZ, 0xc0, !PT ;  /* 0x0000000107077812 */ /* 0x000fe200078ec0ff */
[----:B------:R-:W-:Y:S01]  /*12d0*/  UIADD3 UR4, UR7, 0x3f, URZ ;  /* 0x0000003f07047890 */ /* 0x000fe2000fffe03f */
[----:B------:R-:W-:Y:S01]  /*12e0*/  SHF.R.U32.HI R3, RZ, 0x2, R79 ;  /* 0x00000002ff037819 */ /* 0x000fe2000001164f */
[----:B01----:R-:W-:Y:S01]  /*12f0*/  IMAD.U32 R4, RZ, RZ, UR6 ;  /* 0x00000006ff047e24 */ /* 0x003fe2000f8e00ff */
[----:B------:R-:W-:Y:S01]  /*1300*/  SHF.R.U32.HI R0, RZ, 0x1, R0 ;  /* 0x00000001ff007819 */ /* 0x000fe20000011600 */
[----:B------:R-:W-:Y:S01]  /*1310*/  USHF.R.S32.HI UR5, URZ, 0x1f, UR4 ;  /* 0x0000001f3f057899 */ /* 0x000fe20008011404 */
[----:B------:R-:W0:Y:S01]  /*1320*/  LDC.64 R8, c[0x0][0x5c8] ;  /* 0x00017200ff087b82 */ /* 0x000e220000000a00 */
[----:B--2---:R-:W-:Y:S01]  /*1330*/  LOP3.LUT R75, R79, 0x3, RZ, 0xc0, !PT ;  /* 0x000000034f4b7812 */ /* 0x004fe200078ec0ff */
[----:B------:R-:W-:Y:S01]  /*1340*/  IMAD.SHL.U32 R72, R7, 0x40, RZ ;  /* 0x0000004007487824 */ /* 0x000fe200078e00ff */
[----:B------:R-:W-:Y:S01]  /*1350*/  LOP3.LUT R3, R3, 0x7, RZ, 0xc0, !PT ;  /* 0x0000000703037812 */ /* 0x000fe200078ec0ff */
[----:B------:R-:W-:Y:S01]  /*1360*/  ULEA.HI UR5, UR5, UR4, URZ, 0x6 ;  /* 0x0000000405057291 */ /* 0x000fe2000f8f303f */
[----:B------:R-:W-:Y:S01]  /*1370*/  LOP3.LUT R0, R0, 0x30, RZ, 0xc0, !PT ;  /* 0x0000003000007812 */ /* 0x000fe200078ec0ff */
[----:B------:R-:W-:Y:S01]  /*1380*/  IMAD R75, R75, -0x2, R4 ;  /* 0xfffffffe4b4b7824 */ /* 0x000fe200078e0204 */
[--C-:B------:R-:W-:Y:S01]  /*1390*/  LOP3.LUT R72, R72, 0x40, R3.reuse, 0xe2, !PT ;  /* 0x0000004048487812 */ /* 0x100fe200078ee203 */
[----:B------:R-:W1:Y:S01]  /*13a0*/  LDC R81, c[0x0][0x600] ;  /* 0x00018000ff517b82 */ /* 0x000e620000000800 */
[----:B------:R-:W-:Y:S01]  /*13b0*/  IADD3 R4, RZ, -R0, -R3 ;  /* 0x80000000ff047210 */ /* 0x000fe20007ffe803 */
[----:B------:R-:W-:Y:S01]  /*13c0*/  IMAD.MOV.U32 R3, RZ, RZ, -0x1 ;  /* 0xffffffffff037424 */ /* 0x000fe200078e00ff */
[----:B------:R-:W-:Y:S01]  /*13d0*/  USHF.R.S32.HI UR43, URZ, 0x6, UR5 ;  /* 0x000000063f2b7899 */ /* 0x000fe20008011405 */
[----:B------:R-:W-:Y:S01]  /*13e0*/  IMAD.MOV.U32 R5, RZ, RZ, 0x1 ;  /* 0x00000001ff057424 */ /* 0x000fe200078e00ff */
[----:B------:R-:W-:Y:S01]  /*13f0*/  LOP3.LUT R80, R79, 0x80, RZ, 0xc0, !PT ;  /* 0x000000804f507812 */ /* 0x000fe200078ec0ff */
[----:B------:R-:W-:Y:S01]  /*1400*/  IMAD R4, R7, -0x40, R4 ;  /* 0xffffffc007047824 */ /* 0x000fe200078e0204 */
[----:B------:R-:W-:Y:S01]  /*1410*/  UISETP.LT.AND UP0, UPT, UR43, 0x1, UPT ;  /* 0x000000012b00788c */ /* 0x000fe2000bf01270 */
[----:B---3--:R-:W-:Y:S01]  /*1420*/  SHF.L.U32 R3, R3, R76, RZ ;  /* 0x0000004c03037219 */ /* 0x008fe200000006ff */
[----:B------:R-:W-:Y:S01]  /*1430*/  ULDC UR4, c[0x0][0x284] ;  /* 0x0000a10000047ab9 */ /* 0x000fe20000000800 */
[----:B------:R-:W-:Y:S01]  /*1440*/  LOP3.LUT R72, R72, R0, RZ, 0xfc, !PT ;  /* 0x0000000048487212 */ /* 0x000fe200078efcff */
[----:B------:R-:W-:Y:S01]  /*1450*/  USEL UR44, UR43, 0x1, UP0 ;  /* 0x000000012b2c7887 */ /* 0x000fe20008000000 */
[----:B------:R-:W-:Y:S01]  /*1460*/  SHF.L.U32 R76, R5, R76, RZ ;  /* 0x0000004c054c7219 */ /* 0x000fe200000006ff */
[----:B------:R-:W-:Y:S01]  /*1470*/  IMAD.SHL.U32 R79, R79, 0x2, RZ ;  /* 0x000000024f4f7824 */ /* 0x000fe200078e00ff */
[----:B------:R-:W-:Y:S01]  /*1480*/  LOP3.LUT R84, R18, 0x1, RZ, 0xfc, !PT ;  /* 0x0000000112547812 */ /* 0x000fe200078efcff */
[----:B------:R-:W-:Y:S01]  /*1490*/  VIADD R83, R4, UR4 ;  /* 0x0000000404537c36 */ /* 0x000fe20008000000 */
[C---:B0-----:R-:W-:Y:S01]  /*14a0*/  SHF.L.U64.HI R77, R8.reuse, 0x3, R9 ;  /* 0x00000003084d7819 */ /* 0x041fe20000010209 */
[----:B------:R-:W-:Y:S01]  /*14b0*/  IMAD.SHL.U32 R78, R8, 0x8, RZ ;  /* 0x00000008084e7824 */ /* 0x000fe200078e00ff */
[----:B------:R-:W-:Y:S01]  /*14c0*/  SHF.R.U32.HI R80, RZ, 0x7, R80 ;  /* 0x00000007ff507819 */ /* 0x000fe20000011650 */
[----:B------:R-:W-:Y:S01]  /*14d0*/  IMAD.MOV.U32 R73, RZ, RZ, RZ ;  /* 0x000000ffff497224 */ /* 0x000fe200078e00ff */
[----:B------:R-:W-:Y:S01]  /*14e0*/  LOP3.LUT R82, RZ, R3, RZ, 0x33, !PT ;  /* 0x00000003ff527212 */ /* 0x000fe200078e33ff */
[----:B------:R-:W-:Y:S01]  /*14f0*/  UIADD3 UR44, UR43, -UR44, URZ ;  /* 0x8000002c2b2c7290 */ /* 0x000fe2000fffe03f */
[----:B------:R-:W-:Y:S01]  /*1500*/  UMOV UR40, URZ ;  /* 0x0000003f00287c82 */ /* 0x000fe20008000000 */
[----:B-1----:R-:W-:Y:S01]  /*1510*/  VIADD R81, R81, 0xffffffff ;  /* 0xffffffff51517836 */ /* 0x002fe20000000000 */
[----:B------:R-:W-:-:S09]  /*1520*/  UMOV UR41, URZ ;  /* 0x0000003f00297c82 */ /* 0x000fd20008000000 */
.L_x_131:
[----:B0-----:R-:W0:Y:S01]  /*1530*/  SHFL.IDX PT, R0, R80, RZ, 0x1f ;  /* 0x00001fff50007589 */ /* 0x001e2200000e0000 */
[----:B-1----:R-:W1:Y:S01]  /*1540*/  S2UR UR7, SR_CgaCtaId ;  /* 0x00000000000779c3 */ /* 0x002e620000008800 */
[----:B------:R-:W-:Y:S01]  /*1550*/  UMOV UR6, 0x400 ;  /* 0x0000040000067882 */ /* 0x000fe20000000000 */
[----:B0-----:R-:W-:Y:S01]  /*1560*/  R2UR UR4, R0 ;  /* 0x00000000000472ca */ /* 0x001fe200000e0000 */
[----:B-1----:R-:W-:-:S12]  /*1570*/  ULEA UR6, UR7, UR6, 0x18 ;  /* 0x0000000607067291 */ /* 0x002fd8000f8ec03f */
[----:B------:R-:W-:-:S04]  /*1580*/  ULEA.HI UR5, UR4, UR4, URZ, 0x1 ;  /* 0x0000000404057291 */ /* 0x000fc8000f8f083f */
[----:B------:R-:W-:-:S04]  /*1590*/  ULOP3.LUT UR5, UR5, 0x7fffe, URZ, 0xc0, !UPT ;  /* 0x0007fffe05057892 */ /* 0x000fc8000f8ec03f */
[----:B------:R-:W-:-:S03]  /*15a0*/  UIADD3 UR5, UR4, -UR5, URZ ;  /* 0x8000000504057290 */ /* 0x000fc6000fffe03f */
[----:B------:R-:W-:Y:S01]  /*15b0*/  ULDC UR4, c[0x0][0x28c] ;  /* 0x0000a30000047ab9 */ /* 0x000fe20000000800 */
[----:B------:R-:W-:Y:S01]  /*15c0*/  ULEA UR5, UR5, UR6, 0xd ;  /* 0x0000000605057291 */ /* 0x000fe2000f8e683f */
[----:B------:R-:W-:-:S03]  /*15d0*/  ISETP.LT.AND P0, PT, RZ, UR4, PT ;  /* 0x00000004ff007c0c */ /* 0x000fc6000bf01270 */
[----:B------:R-:W-:-:S04]  /*15e0*/  UIADD3 UR5, UR5, 0x180, URZ ;  /* 0x0000018005057890 */ /* 0x000fc8000fffe03f */
[----:B------:R-:W-:-:S04]  /*15f0*/  USHF.R.U32.HI UR5, URZ, 0x4, UR5 ;  /* 0x000000043f057899 */ /* 0x000fc80008011605 */
[----:B------:R-:W-:-:S04]  /*1600*/  ULOP3.LUT UR5, UR5, 0x3fff, URZ, 0xc0, !UPT ;  /* 0x00003fff05057892 */ /* 0x000fc8000f8ec03f */
[----:B------:R-:W-:Y:S01]  /*1610*/  ULOP3.LUT UR45, UR5, 0x10000, URZ, 0xfc, !UPT ;  /* 0x00010000052d7892 */ /* 0x000fe2000f8efc3f */
[----:B--2345:R-:W-:Y:S11]  /*1620*/  @P0 BRA `(.L_x_18) ;  /* 0x0000000000400947 */ /* 0x03cff60003800000 */
[----:B------:R-:W-:Y:S01]  /*1630*/  MOV R0, 0x0 ;  /* 0x0000000000007802 */ /* 0x000fe20000000f00 */
[----:B------:R-:W-:Y:S01]  /*1640*/  ULDC.64 UR4, c[0x4][0x68] ;  /* 0x01001a0000047ab9 */ /* 0x000fe20000000a00 */
[----:B------:R-:W-:Y:S01]  /*1650*/  ULDC.64 UR6, c[0x4][0x8] ;  /* 0x0100020000067ab9 */ /* 0x000fe20000000a00 */
[----:B------:R-:W-:Y:S01]  /*1660*/  IMAD.U32 R4, RZ, RZ, UR4 ;  /* 0x00000004ff047e24 */ /* 0x000fe2000f8e00ff */
[----:B------:R0:W1:Y:S01]  /*1670*/  LDC.64 R14, c[0x4][R0] ;  /* 0x01000000000e7b82 */ /* 0x0000620000000a00 */
[----:B------:R-:W-:Y:S01]  /*1680*/  IMAD.U32 R5, RZ, RZ, UR5 ;  /* 0x00000005ff057e24 */ /* 0x000fe2000f8e00ff */
[----:B------:R-:W-:Y:S01]  /*1690*/  ULDC.64 UR4, c[0x4][0x70] ;  /* 0x01001c0000047ab9 */ /* 0x000fe20000000a00 */
[----:B------:R-:W-:Y:S02]  /*16a0*/  IMAD.U32 R10, RZ, RZ, UR6 ;  /* 0x00000006ff0a7e24 */ /* 0x000fe4000f8e00ff */
[----:B------:R-:W-:Y:S02]  /*16b0*/  IMAD.U32 R6, RZ, RZ, UR4 ;  /* 0x00000004ff067e24 */ /* 0x000fe4000f8e00ff */
[----:B------:R-:W-:-:S02]  /*16c0*/  IMAD.U32 R7, RZ, RZ, UR5 ;  /* 0x00000005ff077e24 */ /* 0x000fc4000f8e00ff */
[----:B------:R-:W-:Y:S02]  /*16d0*/  IMAD.U32 R11, RZ, RZ, UR7 ;  /* 0x00000007ff0b7e24 */ /* 0x000fe4000f8e00ff */
[----:B------:R-:W-:Y:S02]  /*16e0*/  IMAD.MOV.U32 R8, RZ, RZ, 0x1e1 ;  /* 0x000001e1ff087424 */ /* 0x000fe400078e00ff */
[----:B------:R-:W-:Y:S02]  /*16f0*/  IMAD.MOV.U32 R12, RZ, RZ, 0x1 ;  /* 0x00000001ff0c7424 */ /* 0x000fe400078e00ff */
[----:B0-----:R-:W-:-:S07]  /*1700*/  IMAD.MOV.U32 R13, RZ, RZ, RZ ;  /* 0x000000ffff0d7224 */ /* 0x001fce00078e00ff */
[----:B------:R-:W-:-:S07]  /*1710*/  LEPC R20, `(.L_x_18) ;  /* 0x000000001014794e */ /* 0x000fce0000000000 */
[----:B-1---5:R-:W-:Y:S05]  /*1720*/  CALL.ABS.NOINC R14 ;  /* 0x000000000e007343 */ /* 0x022fea0003c00000 */
.L_x_18:
[----:B------:R-:W-:-:S13]  /*1730*/  ISETP.NE.AND P0, PT, R84, 0x3, PT ;  /* 0x000000035400780c */ /* 0x000fda0003f05270 */
[----:B------:R-:W-:Y:S05]  /*1740*/  @!P0 BRA `(.L_x_19) ;  /* 0x0000000000048947 */ /* 0x000fea0003800000 */
[----:B------:R-:W-:Y:S01]  /*1750*/  BPT.TRAP 0x1 ;  /* 0x000000040000795c */ /* 0x000fe20000300000 */
.L_x_19:
[----:B------:R-:W0:Y:S01]  /*1760*/  S2UR UR5, SR_CgaCtaId ;  /* 0x00000000000579c3 */ /* 0x000e220000008800 */
[----:B------:R-:W-:Y:S01]  /*1770*/  UMOV UR4, 0x400 ;  /* 0x0000040000047882 */ /* 0x000fe20000000000 */
[----:B------:R-:W-:Y:S02]  /*1780*/  IMAD.U32 R0, RZ, RZ, UR40 ;  /* 0x00000028ff007e24 */ /* 0x000fe4000f8e00ff */
[----:B------:R-:W-:-:S03]  /*1790*/  IMAD.U32 R3, RZ, RZ, UR41 ;  /* 0x00000029ff037e24 */ /* 0x000fc6000f8e00ff */
[----:B------:R-:W-:Y:S01]  /*17a0*/  SHF.L.U32 R0, R0, 0x1f, RZ ;  /* 0x0000001f00007819 */ /* 0x000fe200000006ff */
[----:B0-----:R-:W-:-:S06]  /*17b0*/  ULEA UR4, UR5, UR4, 0x18 ;  /* 0x0000000405047291 */ /* 0x001fcc000f8ec03f */
[----:B------:R-:W-:-:S04]  /*17c0*/  IMAD.U32 R6, RZ, RZ, UR4 ;  /* 0x00000004ff067e24 */ /* 0x000fc8000f8e00ff */
[----:B------:R-:W-:-:S04]  /*17d0*/  IMAD R3, R3, 0x8, R6 ;  /* 0x0000000803037824 */ /* 0x000fc800078e0206 */
[----:B------:R0:W1:Y:S01]  /*17e0*/  SYNCS.PHASECHK.TRANS64.TRYWAIT P1, [R3+URZ], R0 ;  /* 0x00000000030075a7 */ /* 0x000062000802017f */
[----:B------:R-:W-:Y:S05]  /*17f0*/  @!P0 BRA `(.L_x_20) ;  /* 0x0000000000048947 */ /* 0x000fea0003800000 */
[----:B------:R-:W-:Y:S01]  /*1800*/  BPT.TRAP 0x1 ;  /* 0x000000040000795c */ /* 0x000fe20000300000 */
.L_x_20:
[----:B------:R-:W-:-:S05]  /*1810*/  IMAD.U32 R4, RZ, RZ, UR44 ;  /* 0x0000002cff047e24 */ /* 0x000fca000f8e00ff */
[----:B------:R-:W-:Y:S01]  /*1820*/  ISETP.GE.AND P2, PT, R4, 0x1, PT ;  /* 0x000000010400780c */ /* 0x000fe20003f46270 */
[----:B-1----:R-:W-:-:S12]  /*1830*/  @P1 BRA `(.L_x_21) ;  /* 0x0000000000081947 */ /* 0x002fd80003800000 */
[----:B------:R-:W1:Y:S02]  /*1840*/  SYNCS.PHASECHK.TRANS64.TRYWAIT P1, [R3+URZ], R0 ;  /* 0x00000000030075a7 */ /* 0x000e64000802017f */
[----:B-1----:R-:W-:Y:S05]  /*1850*/  @!P1 BRA `(.L_x_22) ;  /* 0x0000005800389947 */ /* 0x002fea0003800000 */
.L_x_21:
[----:B------:R-:W-:Y:S05]  /*1860*/  WARPSYNC.ALL ;  /* 0x0000000000007948 */ /* 0x000fea0003800000 */
[----:B------:R-:W-:Y:S01]  /*1870*/  R2UR UR4, R6 ;  /* 0x00000000060472ca */ /* 0x000fe200000e0000 */
[----:B------:R-:W-:Y:S01]  /*1880*/  ULEA UR5, UR41, UR45, 0xa ;  /* 0x0000002d29057291 */ /* 0x000fe2000f8e503f */
[----:B------:R-:W-:Y:S01]  /*1890*/  WARPGROUP.ARRIVE ;  /* 0x00000000000079c5 */ /* 0x000fe20000000000 */
[----:B------:R-:W-:Y:S01]  /*18a0*/  UMOV UR9, 0x40000040 ;  /* 0x4000004000097882 */ /* 0x000fe20000000000 */
[----:B------:R-:W-:-:S04]  /*18b0*/  UMOV UR11, 0x40000040 ;  /* 0x40000040000b7882 */ /* 0x000fc80000000000 */
[----:B------:R-:W-:-:S05]  /*18c0*/  UMOV UR8, UR5 ;  /* 0x0000000500087c82 */ /* 0x000fca0008000000 */
[----:B------:R-:W-:-:S04]  /*18d0*/  UIADD3 UR4, UR4, 0x20180, URZ ;  /* 0x0002018004047890 */ /* 0x000fc8000fffe03f */
[----:B------:R-:W-:-:S04]  /*18e0*/  USHF.R.U32.HI UR4, URZ, 0x4, UR4 ;  /* 0x000000043f047899 */ /* 0x000fc80008011604 */
[----:B------:R-:W-:-:S04]  /*18f0*/  ULOP3.LUT UR4, UR4, 0x3fff, URZ, 0xc0, !UPT ;  /* 0x00003fff04047892 */ /* 0x000fc8000f8ec03f */
[----:B------:R-:W-:-:S04]  /*1900*/  ULOP3.LUT UR4, UR4, 0x10000, URZ, 0xfc, !UPT ;  /* 0x0001000004047892 */ /* 0x000fc8000f8efc3f */
[----:B------:R-:W-:-:S07]  /*1910*/  UIMAD UR6, UR41, 0x300, UR4 ;  /* 0x00000300290678a4 */ /* 0x000fce000f8e0204 */
[----:B------:R-:W-:Y:S02]  /*1920*/  UMOV UR10, UR6 ;  /* 0x00000006000a7c82 */ /* 0x000fe40008000000 */
[----:B------:R-:W-:Y:S01]  /*1930*/  HGMMA.64x96x16.F32 R24, gdesc[UR8], RZ, !UPT, gsb0 ;  /* 0x01600000081879f0 */ /* 0x000fe2000c0008ff */
[----:B------:R-:W-:Y:S02]  /*1940*/  UIADD3 UR8, UR5, 0x2, URZ ;  /* 0x0000000205087890 */ /* 0x000fe4000fffe03f */
[----:B------:R-:W-:Y:S01]  /*1950*/  UIADD3 UR10, UR6, 0x2, URZ ;  /* 0x00000002060a7890 */ /* 0x000fe2000fffe03f */
[----:B------:R-:W-:Y:S01]  /*1960*/  UMOV UR9, 0x40000040 ;  /* 0x4000004000097882 */ /* 0x000fe20000000000 */
[----:B------:R-:W-:Y:S01]  /*1970*/  UMOV UR11, 0x40000040 ;  /* 0x40000040000b7882 */ /* 0x000fe20000000000 */
[----:B------:R-:W-:Y:S02]  /*1980*/  WARPGROUP.DEPBAR.LE gsb0, 0x0 ;  /* 0x00008000000079c5 */ /* 0x000fe40000010000 */
[----:B------:R-:W-:-:S06]  /*1990*/  WARPGROUP.ARRIVE ;  /* 0x00000000000079c5 */ /* 0x000fcc0000000000 */
[----:B------:R-:W-:Y:S01]  /*19a0*/  HGMMA.64x96x16.F32 R24, gdesc[UR8], R24, gsb0 ;  /* 0x01600000081879f0 */ /* 0x000fe20008000818 */
        /* <DEDUP_REMOVED lines=13> */
[----:B------:R-:W-:Y:S03]  /*1a80*/  HGMMA.64x96x16.F32 R24, gdesc[UR8], R24, gsb0 ;  /* 0x01600000081879f0 */ /* 0x000fe60008000818 */
[----:B------:R-:W-:Y:S02]  /*1a90*/  WARPGROUP.DEPBAR.LE gsb0, 0x0 ;  /* 0x00008000000079c5 */ /* 0x000fe40000010000 */
[----:B------:R-:W-:Y:S05]  /*1aa0*/  @!P2 BRA `(.L_x_23) ;  /* 0x000000040028a947 */ /* 0x000fea0003800000 */
[----:B------:R-:W-:Y:S01]  /*1ab0*/  UIADD3 UR5, UR41, 0x1, URZ ;  /* 0x0000000129057890 */ /* 0x000fe2000fffe03f */
[----:B01----:R-:W-:Y:S02]  /*1ac0*/  IMAD.U32 R0, RZ, RZ, UR44 ;  /* 0x0000002cff007e24 */ /* 0x003fe4000f8e00ff */
[----:B------:R-:W-:Y:S01]  /*1ad0*/  IMAD.U32 R3, RZ, RZ, UR41 ;  /* 0x00000029ff037e24 */ /* 0x000fe2000f8e00ff */
[----:B------:R-:W-:-:S04]  /*1ae0*/  UISETP.NE.AND UP0, UPT, UR5, 0x8, UPT ;  /* 0x000000080500788c */ /* 0x000fc8000bf05270 */
[----:B------:R-:W-:Y:S02]  /*1af0*/  USEL UR6, URZ, 0x1, UP0 ;  /* 0x000000013f067887 */ /* 0x000fe40008000000 */
[----:B------:R-:W-:Y:S02]  /*1b00*/  USEL UR5, UR5, URZ, UP0 ;  /* 0x0000003f05057287 */ /* 0x000fe40008000000 */
[----:B------:R-:W-:-:S06]  /*1b10*/  ULOP3.LUT UR6, UR40, UR6, URZ, 0x3c, !UPT ;  /* 0x0000000628067292 */ /* 0x000fcc000f8e3c3f */
[----:B------:R-:W-:-:S07]  /*1b20*/  IMAD.U32 R7, RZ, RZ, UR6 ;  /* 0x00000006ff077e24 */ /* 0x000fce000f8e00ff */
.L_x_30:
[----:B------:R-:W-:Y:S05]  /*1b30*/  @!P0 BRA `(.L_x_24) ;  /* 0x0000000000048947 */ /* 0x000fea0003800000 */
[----:B------:R-:W-:Y:S01]  /*1b40*/  BPT.TRAP 0x1 ;  /* 0x000000040000795c */ /* 0x000fe20000300000 */
.L_x_24:
[----:B------:R-:W0:Y:S01]  /*1b50*/  S2UR UR7, SR_CgaCtaId ;  /* 0x00000000000779c3 */ /* 0x000e220000008800 */
[----:B------:R-:W-:Y:S01]  /*1b60*/  UMOV UR6, 0x400 ;  /* 0x0000040000067882 */ /* 0x000fe20000000000 */
[----:B------:R-:W-:Y:S01]  /*1b70*/  IMAD.U32 R5, RZ, RZ, UR5 ;  /* 0x00000005ff057e24 */ /* 0x000fe2000f8e00ff */
[----:B------:R-:W-:Y:S01]  /*1b80*/  SHF.L.U32 R4, R7, 0x1f, RZ ;  /* 0x0000001f07047819 */ /* 0x000fe200000006ff */
[----:B0-----:R-:W-:-:S06]  /*1b90*/  ULEA UR6, UR7, UR6, 0x18 ;  /* 0x0000000607067291 */ /* 0x001fcc000f8ec03f */
[----:B------:R-:W-:-:S04]  /*1ba0*/  IMAD.U32 R6, RZ, RZ, UR6 ;  /* 0x00000006ff067e24 */ /* 0x000fc8000f8e00ff */
[----:B------:R-:W-:-:S04]  /*1bb0*/  IMAD R5, R5, 0x8, R6 ;  /* 0x0000000805057824 */ /* 0x000fc800078e0206 */
[----:B------:R0:W1:Y:S01]  /*1bc0*/  SYNCS.PHASECHK.TRANS64.TRYWAIT P1, [R5+URZ], R4 ;  /* 0x00000004050075a7 */ /* 0x000062000802017f */
[----:B------:R-:W-:Y:S05]  /*1bd0*/  @!P0 BRA `(.L_x_25) ;  /* 0x0000000000048947 */ /* 0x000fea0003800000 */
[----:B------:R-:W-:Y:S01]  /*1be0*/  BPT.TRAP 0x1 ;  /* 0x000000040000795c */ /* 0x000fe20000300000 */
.L_x_25:
[----:B-1----:R-:W-:Y:S05]  /*1bf0*/  @P1 BRA `(.L_x_26) ;  /* 0x0000000000081947 */ /* 0x002fea0003800000 */
[----:B------:R-:W1:Y:S02]  /*1c00*/  SYNCS.PHASECHK.TRANS64.TRYWAIT P1, [R5+URZ], R4 ;  /* 0x00000004050075a7 */ /* 0x000e64000802017f */
[----:B-1----:R-:W-:Y:S05]  /*1c10*/  @!P1 BRA `(.L_x_27) ;  /* 0x00000054005c9947 */ /* 0x002fea0003800000 */
.L_x_26:
[----:B------:R-:W-:Y:S01]  /*1c20*/  ULEA UR6, UR5, UR45, 0xa ;  /* 0x0000002d05067291 */ /* 0x000fe2000f8e503f */
[----:B------:R-:W-:Y:S01]  /*1c30*/  WARPGROUP.ARRIVE ;  /* 0x00000000000079c5 */ /* 0x000fe20000000000 */
[----:B------:R-:W-:Y:S01]  /*1c40*/  UIMAD UR7, UR5, 0x300, UR4 ;  /* 0x00000300050778a4 */ /* 0x000fe2000f8e0204 */
[----:B------:R-:W-:Y:S01]  /*1c50*/  UMOV UR9, 0x40000040 ;  /* 0x4000004000097882 */ /* 0x000fe20000000000 */
[----:B------:R-:W-:-:S03]  /*1c60*/  UMOV UR11, 0x40000040 ;  /* 0x40000040000b7882 */ /* 0x000fc60000000000 */
[----:B------:R-:W-:Y:S02]  /*1c70*/  UMOV UR8, UR6 ;  /* 0x0000000600087c82 */ /* 0x000fe40008000000 */
[----:B------:R-:W-:Y:S02]  /*1c80*/  UMOV UR10, UR7 ;  /* 0x00000007000a7c82 */ /* 0x000fe40008000000 */
[----:B------:R-:W-:Y:S01]  /*1c90*/  HGMMA.64x96x16.F32 R24, gdesc[UR8], R24, gsb0 ;  /* 0x01600000081879f0 */ /* 0x000fe20008000818 */
[----:B------:R-:W-:Y:S02]  /*1ca0*/  UIADD3 UR8, UR6, 0x2, URZ ;  /* 0x0000000206087890 */ /* 0x000fe4000fffe03f */
[----:B------:R-:W-:Y:S01]  /*1cb0*/  UIADD3 UR10, UR7, 0x2, URZ ;  /* 0x00000002070a7890 */ /* 0x000fe2000fffe03f */
[----:B------:R-:W-:Y:S01]  /*1cc0*/  UMOV UR9, 0x40000040 ;  /* 0x4000004000097882 */ /* 0x000fe20000000000 */
[----:B------:R-:W-:Y:S01]  /*1cd0*/  UMOV UR11, 0x40000040 ;  /* 0x40000040000b7882 */ /* 0x000fe20000000000 */
[----:B------:R-:W-:-:S02]  /*1ce0*/  WARPGROUP.DEPBAR.LE gsb0, 0x0 ;  /* 0x00008000000079c5 */ /* 0x000fc40000010000 */
        /* <DEDUP_REMOVED lines=18> */
[----:B------:R-:W-:Y:S01]  /*1e10*/  BPT.TRAP 0x1 ;  /* 0x000000040000795c */ /* 0x000fe20000300000 */
.L_x_28:
[----:B------:R-:W-:-:S13]  /*1e20*/  ISETP.NE.AND P1, PT, R22, RZ, PT ;  /* 0x000000ff1600720c */ /* 0x000fda0003f25270 */
[----:B01----:R-:W-:-:S04]  /*1e30*/  @P1 IMAD R4, R3, 0x8, R6 ;  /* 0x0000000803041824 */ /* 0x003fc800078e0206 */
[----:B------:R-:W-:-:S05]  /*1e40*/  @P1 VIADD R4, R4, 0x40 ;  /* 0x0000004004041836 */ /* 0x000fca0000000000 */
[----:B------:R-:W-:-:S04]  /*1e50*/  @P1 PRMT R4, R19, 0x654, R4 ;  /* 0x0000065413041816 */ /* 0x000fc80000000004 */
[----:B------:R0:W-:Y:S01]  /*1e60*/  @P1 SYNCS.ARRIVE.TRANS64.RED.A1T0 RZ, [R4+URZ], RZ ;  /* 0x000000ff04ff19a7 */ /* 0x0001e2000810043f */
[----:B------:R-:W-:-:S13]  /*1e70*/  ISETP.GT.U32.AND P1, PT, R18, 0x1, PT ;  /* 0x000000011200780c */ /* 0x000fda0003f24070 */
[----:B0-----:R-:W-:Y:S05]  /*1e80*/  @P1 BRA `(.L_x_29) ;  /* 0x0000000000041947 */ /* 0x001fea0003800000 */
[----:B------:R-:W-:Y:S01]  /*1e90*/  BPT.TRAP 0x1 ;  /* 0x000000040000795c */ /* 0x000fe20000300000 */
.L_x_29:
[----:B------:R-:W-:Y:S01]  /*1ea0*/  UIADD3 UR5, UR5, 0x1, URZ ;  /* 0x0000000105057890 */ /* 0x000fe2000fffe03f */
[C---:B------:R-:W-:Y:S01]  /*1eb0*/  ISETP.GT.AND P2, PT, R0.reuse, 0x1, PT ;  /* 0x000000010000780c */ /* 0x040fe20003f44270 */
[----:B------:R-:W-:Y:S02]  /*1ec0*/  VIADD R3, R3, 0x1 ;  /* 0x0000000103037836 */ /* 0x000fe40000000000 */
[----:B------:R-:W-:Y:S01]  /*1ed0*/  UISETP.NE.AND UP0, UPT, UR5, 0x8, UPT ;  /* 0x000000080500788c */ /* 0x000fe2000bf05270 */
[----:B------:R-:W-:Y:S02]  /*1ee0*/  VIADD R0, R0, 0xffffffff ;  /* 0xffffffff00007836 */ /* 0x000fe40000000000 */
[C---:B------:R-:W-:Y:S01]  /*1ef0*/  ISETP.NE.AND P1, PT, R3.reuse, 0x8, PT ;  /* 0x000000080300780c */ /* 0x040fe20003f25270 */
[----:B------:R-:W-:Y:S02]  /*1f00*/  USEL UR6, URZ, 0x1, UP0 ;  /* 0x000000013f067887 */ /* 0x000fe40008000000 */
[----:B------:R-:W-:Y:S01]  /*1f10*/  USEL UR5, UR5, URZ, UP0 ;  /* 0x0000003f05057287 */ /* 0x000fe20008000000 */
[----:B------:R-:W-:-:S03]  /*1f20*/  SEL R3, R3, RZ, P1 ;  /* 0x000000ff03037207 */ /* 0x000fc60000800000 */
[----:B------:R-:W-:Y:S01]  /*1f30*/  LOP3.LUT R7, R7, UR6, RZ, 0x3c, !PT ;  /* 0x0000000607077c12 */ /* 0x000fe2000f8e3cff */
[----:B------:R-:W-:Y:S07]  /*1f40*/  @P2 BRA `(.L_x_30) ;  /* 0xfffffff800f82947 */ /* 0x000fee000383ffff */
.L_x_23:
[----:B01----:R-:W0:Y:S02]  /*1f50*/  LDC R0, c[0x0][0x28c] ;  /* 0x0000a300ff007b82 */ /* 0x003e240000000800 */
[----:B0-----:R-:W-:-:S13]  /*1f60*/  ISETP.GE.AND P1, PT, R0, 0x1, PT ;  /* 0x000000010000780c */ /* 0x001fda0003f26270 */
[----:B------:R-:W-:Y:S05]  /*1f70*/  @!P1 BRA `(.L_x_31) ;  /* 0x0000000000389947 */ /* 0x000fea0003800000 */
[----:B------:R-:W-:Y:S05]  /*1f80*/  @!P0 BRA `(.L_x_32) ;  /* 0x0000000000048947 */ /* 0x000fea0003800000 */
[----:B------:R-:W-:Y:S01]  /*1f90*/  BPT.TRAP 0x1 ;  /* 0x000000040000795c */ /* 0x000fe20000300000 */
.L_x_32:
[----:B------:R-:W-:-:S13]  /*1fa0*/  ISETP.NE.AND P0, PT, R22, RZ, PT ;  /* 0x000000ff1600720c */ /* 0x000fda0003f05270 */
[----:B------:R-:W-:-:S05]  /*1fb0*/  VOTEU.ANY UP0, P0 ;  /* 0x00000000003f7886 */ /* 0x000fca0000000100 */
[----:B------:R-:W-:-:S06]  /*1fc0*/  @UP0 UIADD3 UR4, UR44, UR41, URZ ;  /* 0x000000292c040290 */ /* 0x000fcc000fffe03f */
[----:B------:R-:W-:-:S04]  /*1fd0*/  IMAD.U32 R0, RZ, RZ, UR4 ;  /* 0x00000004ff007e24 */ /* 0x000fc8000f8e00ff */
[----:B------:R-:W-:-:S05]  /*1fe0*/  @P0 IMAD.SHL.U32 R0, R0, 0x8, RZ ;  /* 0x0000000800000824 */ /* 0x000fca00078e00ff */
[----:B------:R-:W-:-:S04]  /*1ff0*/  @P0 LOP3.LUT R0, R0, 0x38, RZ, 0xc0, !PT ;  /* 0x0000003800000812 */ /* 0x000fc800078ec0ff */
[----:B------:R-:W-:-:S04]  /*2000*/  @P0 IADD3 R0, R6, 0x40, R0 ;  /* 0x0000004006000810 */ /* 0x000fc80007ffe000 */
[----:B------:R-:W-:-:S04]  /*2010*/  @P0 PRMT R0, R19, 0x654, R0 ;  /* 0x0000065413000816 */ /* 0x000fc80000000000 */
[----:B------:R0:W-:Y:S01]  /*2020*/  @P0 SYNCS.ARRIVE.TRANS64.RED.A1T0 RZ, [R0+URZ], RZ ;  /* 0x000000ff00ff09a7 */ /* 0x0001e2000810043f */
[----:B------:R-:W-:-:S13]  /*2030*/  ISETP.GT.U32.AND P0, PT, R18, 0x1, PT ;  /* 0x000000011200780c */ /* 0x000fda0003f04070 */
[----:B0-----:R-:W-:Y:S05]  /*2040*/  @P0 BRA `(.L_x_31) ;  /* 0x0000000000040947 */ /* 0x001fea0003800000 */
[----:B------:R-:W-:Y:S01]  /*2050*/  BPT.TRAP 0x1 ;  /* 0x000000040000795c */ /* 0x000fe20000300000 */
.L_x_31:
[----:B------:R-:W-:Y:S01]  /*2060*/  IMAD R6, R86, 0x60, RZ ;  /* 0x0000006056067824 */ /* 0x000fe200078e02ff */
[----:B------:R-:W-:Y:S01]  /*2070*/  ULDC UR6, c[0x0][0x288] ;  /* 0x0000a20000067ab9 */ /* 0x000fe20000000800 */
[----:B------:R-:W-:Y:S01]  /*2080*/  SHF.R.S32.HI R9, RZ, 0x1f, R85 ;  /* 0x0000001fff097819 */ /* 0x000fe20000011455 */
[C---:B------:R-:W-:Y:S01]  /*2090*/  IMAD.SHL.U32 R8, R87.reuse, 0x80, RZ ;  /* 0x0000008057087824 */ /* 0x040fe200078e00ff */
[----:B------:R-:W-:Y:S01]  /*20a0*/  ULDC.64 UR4, c[0x0][0x5d0] ;  /* 0x0001740000047ab9 */ /* 0x000fe20000000a00 */
[C---:B------:R-:W-:Y:S01]  /*20b0*/  LOP3.LUT R10, R6.reuse, 0x6, R79, 0xf8, !PT ;  /* 0x00000006060a7812 */ /* 0x040fe200078ef84f */
[----:B------:R-:W-:Y:S01]  /*20c0*/  IMAD.WIDE R86, R87, 0x80, R72 ;  /* 0x0000008057567825 */ /* 0x000fe200078e0248 */
[----:B------:R-:W-:Y:S01]  /*20d0*/  ISETP.GE.AND P0, PT, R6, UR6, PT ;  /* 0x0000000606007c0c */ /* 0x000fe2000bf06270 */
[----:B------:R-:W-:Y:S01]  /*20e0*/  ULDC UR6, c[0x0][0x284] ;  /* 0x0000a10000067ab9 */ /* 0x000fe20000000800 */
[----:B------:R-:W-:Y:S01]  /*20f0*/  SHF.R.S32.HI R11, RZ, 0x1f, R10 ;  /* 0x0000001fff0b7819 */ /* 0x000fe2000001140a */
[----:B------:R-:W-:Y:S01]  /*2100*/  IMAD R0, R9, UR4, RZ ;  /* 0x0000000409007c24 */ /* 0x000fe2000f8e02ff */
[----:B------:R-:W-:-:S03]  /*2110*/  ISETP.GE.OR P0, PT, R8, UR6, P0 ;  /* 0x0000000608007c0c */ /* 0x000fc60008706670 */
[C---:B------:R-:W-:Y:S02]  /*2120*/  IMAD R3, R85.reuse, UR5, R0 ;  /* 0x0000000555037c24 */ /* 0x040fe4000f8e0200 */
[----:B------:R-:W-:Y:S01]  /*2130*/  IMAD.WIDE.U32 R4, R85, UR4, R10 ;  /* 0x0000000455047c25 */ /* 0x000fe2000f8e000a */
[----:B------:R-:W-:-:S03]  /*2140*/  ULDC.64 UR4, c[0x0][0x5c8] ;  /* 0x0001720000047ab9 */ /* 0x000fc60000000a00 */
[----:B------:R-:W-:Y:S02]  /*2150*/  IMAD R7, R87, UR4, RZ ;  /* 0x0000000457077c24 */ /* 0x000fe4000f8e02ff */
[----:B------:R-:W-:Y:S02]  /*2160*/  IMAD.IADD R5, R5, 0x1, R3 ;  /* 0x0000000105057824 */ /* 0x000fe400078e0203 */
[C---:B------:R-:W-:Y:S02]  /*2170*/  IMAD R7, R86.reuse, UR5, R7 ;  /* 0x0000000556077c24 */ /* 0x040fe4000f8e0207 */
[----:B------:R-:W-:-:S04]  /*2180*/  IMAD.WIDE.U32 R88, R86, UR4, R4 ;  /* 0x0000000456587c25 */ /* 0x000fc8000f8e0004 */
[----:B------:R-:W-:Y:S01]  /*2190*/  IMAD.MOV.U32 R0, RZ, RZ, -0x1 ;  /* 0xffffffffff007424 */ /* 0x000fe200078e00ff */
[----:B------:R-:W-:Y:S06]  /*21a0*/  @P0 BRA `(.L_x_33) ;  /* 0x00000030005c0947 */ /* 0x000fec0003800000 */
[----:B-----5:R-:W-:Y:S01]  /*21b0*/  FSETP.NEU.AND P0, PT, R74, RZ, PT ;  /* 0x000000ff4a00720b */ /* 0x020fe20003f0d000 */
[----:B------:R-:W-:Y:S01]  /*21c0*/  IMAD.IADD R4, R75, 0x1, -R6 ;  /* 0x000000014b047824 */ /* 0x000fe200078e0a06 */
[----:B------:R-:W-:Y:S01]  /*21d0*/  BSSY B0, `(.L_x_33) ;  /* 0x0000314000007945 */ /* 0x000fe20003800000 */
[----:B------:R-:W-:Y:S02]  /*21e0*/  IMAD.IADD R3, R83, 0x1, -R8 ;  /* 0x0000000153037824 */ /* 0x000fe400078e0a08 */
[----:B------:R-:W-:Y:S01]  /*21f0*/  IMAD.IADD R99, R89, 0x1, R7 ;  /* 0x0000000159637824 */ /* 0x000fe200078e0207 */
[----:B------:R-:W-:-:S04]  /*2200*/  ISETP.GT.AND P2, PT, R4, RZ, PT ;  /* 0x000000ff0400720c */ /* 0x000fc80003f44270 */
[----:B------:R-:W-:-:S03]  /*2210*/  ISETP.GT.AND P1, PT, R3, RZ, P2 ;  /* 0x000000ff0300720c */ /* 0x000fc60001724270 */
[----:B------:R-:W-:Y:S10]  /*2220*/  @!P0 BRA `(.L_x_34) ;  /* 0x0000002000888947 */ /* 0x000ff40003800000 */
[----:B------:R-:W0:Y:S01]  /*2230*/  LDC.64 R92, c[0x0][0x5b8] ;  /* 0x00016e00ff5c7b82 */ /* 0x000e220000000a00 */
[----:B------:R-:W-:-:S07]  /*2240*/  ULDC.64 UR4, c[0x0][0x5c0] ;  /* 0x0001700000047ab9 */ /* 0x000fce0000000a00 */
[----:B------:R-:W1:Y:S08]  /*2250*/  LDC.64 R94, c[0x0][0x5b0] ;  /* 0x00016c00ff5e7b82 */ /* 0x000e700000000a00 */
[----:B------:R-:W2:Y:S01]  /*2260*/  LDC.64 R96, c[0x0][0x5a8] ;  /* 0x00016a00ff607b82 */ /* 0x000ea20000000a00 */
[-C--:B0-----:R-:W-:Y:S02]  /*2270*/  IMAD R6, R9, R92.reuse, RZ ;  /* 0x0000005c09067224 */ /* 0x081fe400078e02ff */
[----:B------:R-:W-:-:S04]  /*2280*/  IMAD.WIDE.U32 R90, R85, R92, R10 ;  /* 0x0000005c555a7225 */ /* 0x000fc800078e000a */
[----:B------:R-:W-:Y:S02]  /*2290*/  IMAD R89, R85, R93, R6 ;  /* 0x0000005d55597224 */ /* 0x000fe400078e0206 */
[-C--:B-1----:R-:W-:Y:S02]  /*22a0*/  IMAD R5, R87, R94.reuse, RZ ;  /* 0x0000005e57057224 */ /* 0x082fe400078e02ff */
[----:B------:R-:W-:Y:S02]  /*22b0*/  IMAD.IADD R13, R91, 0x1, R89 ;  /* 0x000000015b0d7824 */ /* 0x000fe400078e0259 */
[----:B------:R-:W-:Y:S02]  /*22c0*/  IMAD.MOV.U32 R12, RZ, RZ, R90 ;  /* 0x000000ffff0c7224 */ /* 0x000fe400078e005a */
[C---:B------:R-:W-:Y:S02]  /*22d0*/  IMAD R93, R86.reuse, R95, R5 ;  /* 0x0000005f565d7224 */ /* 0x040fe400078e0205 */
[----:B------:R-:W-:-:S04]  /*22e0*/  IMAD.WIDE.U32 R6, R86, R94, R12 ;  /* 0x0000005e56067225 */ /* 0x000fc800078e000c */
[----:B------:R-:W-:Y:S01]  /*22f0*/  IMAD.IADD R5, R7, 0x1, R93 ;  /* 0x0000000107057824 */ /* 0x000fe200078e025d */
[----:B--2---:R-:W-:-:S04]  /*2300*/  LEA R14, P0, R6, R96, 0x1 ;  /* 0x00000060060e7211 */ /* 0x004fc800078008ff */
[----:B------:R-:W-:-:S05]  /*2310*/  LEA.HI.X R15, R6, R97, R5, 0x1, P0 ;  /* 0x00000061060f7211 */ /* 0x000fca00000f0c05 */
[----:B------:R0:W2:Y:S01]  /*2320*/  @P1 LDG.E.LTC128B.U16 R5, desc[UR38][R14.64] ;  /* 0x000000260e051981 */ /* 0x0000a2000c1e1520 */
[----:B------:R-:W-:Y:S01]  /*2330*/  LEA R8, P0, R88, UR4, 0x1 ;  /* 0x0000000458087c11 */ /* 0x000fe2000f8008ff */
[----:B------:R-:W-:Y:S01]  /*2340*/  IMAD.WIDE.U32 R6, R86, R94, R10 ;  /* 0x0000005e56067225 */ /* 0x000fe200078e000a */
[----:B------:R-:W-:Y:S03]  /*2350*/  BSSY B1, `(.L_x_35) ;  /* 0x0000012000017945 */ /* 0x000fe60003800000 */
[----:B------:R-:W-:Y:S02]  /*2360*/  IMAD.IADD R7, R93, 0x1, R7 ;  /* 0x000000015d077824 */ /* 0x000fe400078e0207 */
[----:B------:R-:W-:Y:S01]  /*2370*/  IMAD.WIDE.U32 R20, R85, R92, R6 ;  /* 0x0000005c55147225 */ /* 0x000fe200078e0006 */
[----:B0-----:R-:W-:-:S03]  /*2380*/  SHF.L.U64.HI R15, R94, 0x3, R95 ;  /* 0x000000035e0f7819 */ /* 0x001fc6000001025f */
[----:B------:R-:W-:Y:S01]  /*2390*/  IMAD.IADD R7, R89, 0x1, R21 ;  /* 0x0000000159077824 */ /* 0x000fe200078e0215 */
[----:B------:R-:W-:Y:S01]  /*23a0*/  LEA R6, P4, R20, R96, 0x1 ;  /* 0x0000006014067211 */ /* 0x000fe200078808ff */
[----:B------:R-:W-:-:S03]  /*23b0*/  IMAD.SHL.U32 R14, R94, 0x8, RZ ;  /* 0x000000085e0e7824 */ /* 0x000fc600078e00ff */
[----:B------:R-:W-:Y:S01]  /*23c0*/  LEA.HI.X R7, R20, R97, R7, 0x1, P4 ;  /* 0x0000006114077211 */ /* 0x000fe200020f0c07 */
[----:B--2---:R-:W-:-:S05]  /*23d0*/  HADD2.F32 R9, -RZ, R5.H0_H0 ;  /* 0x20000005ff097230 */ /* 0x004fca0000004100 */
[----:B------:R-:W-:-:S04]  /*23e0*/  FMUL R9, R9, R74 ;  /* 0x0000004a09097220 */ /* 0x000fc80000400000 */
[----:B------:R-:W-:Y:S01]  /*23f0*/  FFMA R24, R24, R23, R9 ;  /* 0x0000001718187223 */ /* 0x000fe20000000009 */
[----:B------:R-:W-:Y:S02]  /*2400*/  LEA.HI.X R9, R88, UR5, R99, 0x1, P0 ;  /* 0x0000000558097c11 */ /* 0x000fe400080f0c63 */
[----:B------:R-:W-:Y:S02]  /*2410*/  ISETP.GT.AND P0, PT, R4, 0x1, PT ;  /* 0x000000010400780c */ /* 0x000fe40003f04270 */
[----:B------:R-:W-:Y:S02]  /*2420*/  F2FP.F16.F32.PACK_AB R24, RZ, R24 ;  /* 0x00000018ff18723e */ /* 0x000fe400000000ff */
[----:B------:R-:W-:-:S03]  /*2430*/  ISETP.GT.AND P3, PT, R3, RZ, P0 ;  /* 0x000000ff0300720c */ /* 0x000fc60000764270 */
[----:B------:R0:W-:Y:S10]  /*2440*/  @P1 STG.E.U16 desc[UR38][R8.64], R24 ;  /* 0x0000001808001986 */ /* 0x0001f4000c101526 */
[----:B------:R-:W-:Y:S05]  /*2450*/  @!P3 BRA `(.L_x_36) ;  /* 0x000000000004b947 */ /* 0x000fea0003800000 */
[----:B------:R1:W5:Y:S02]  /*2460*/  LDG.E.LTC128B.U16 R5, desc[UR38][R6.64+0x2] ;  /* 0x0000022606057981 */ /* 0x000364000c1e1520 */
.L_x_36:
[----:B------:R-:W-:Y:S05]  /*2470*/  BSYNC B1 ;  /* 0x0000000000017941 */ /* 0x000fea0003800000 */
.L_x_35:
[----:B-----5:R-:W-:Y:S01]  /*2480*/  HADD2.F32 R87, -RZ, R5.H0_H0 ;  /* 0x20000005ff577230 */ /* 0x020fe20000004100 */
[----:B------:R-:W-:Y:S01]  /*2490*/  ISETP.GT.AND P2, PT, R3, 0x8, P2 ;  /* 0x000000080300780c */ /* 0x000fe20001744270 */
[----:B------:R-:W-:Y:S01]  /*24a0*/  IMAD.WIDE.U32 R20, R86, R94, R14 ;  /* 0x0000005e56147225 */ /* 0x000fe200078e000e */
[----:B0-----:R-:W-:-:S03]  /*24b0*/  PRMT R24, R5, 0x7610, R24 ;  /* 0x0000761005187816 */ /* 0x001fc60000000018 */
[----:B------:R-:W-:Y:S01]  /*24c0*/  FMUL R12, R87, R74 ;  /* 0x0000004a570c7220 */ /* 0x000fe20000400000 */
[----:B------:R-:W-:Y:S01]  /*24d0*/  IMAD.IADD R93, R93, 0x1, R21 ;  /* 0x000000015d5d7824 */ /* 0x000fe200078e0215 */
[----:B------:R-:W-:Y:S02]  /*24e0*/  IADD3 R90, P1, R90, R20, RZ ;  /* 0x000000145a5a7210 */ /* 0x000fe40007f3e0ff */
[----:B------:R-:W-:-:S03]  /*24f0*/  FFMA R12, R25, R23, R12 ;  /* 0x00000017190c7223 */ /* 0x000fc6000000000c */
[----:B------:R-:W-:Y:S01]  /*2500*/  IMAD.X R13, R93, 0x1, R13, P1 ;  /* 0x000000015d0d7824 */ /* 0x000fe200008e060d */
[C---:B------:R-:W-:Y:S02]  /*2510*/  LEA R14, P1, R90.reuse, R96, 0x1 ;  /* 0x000000605a0e7211 */ /* 0x040fe400078208ff */
[----:B------:R-:W-:Y:S02]  /*2520*/  F2FP.F16.F32.PACK_AB R12, RZ, R12 ;  /* 0x0000000cff0c723e */ /* 0x000fe400000000ff */
[----:B------:R-:W-:Y:S02]  /*2530*/  LEA.HI.X R15, R90, R97, R13, 0x1, P1 ;  /* 0x000000615a0f7211 */ /* 0x000fe400008f0c0d */
[----:B------:R-:W-:-:S05]  /*2540*/  PRMT R21, R12, 0x7610, R21 ;  /* 0x000076100c157816 */ /* 0x000fca0000000015 */
[----:B------:R0:W-:Y:S04]  /*2550*/  @P3 STG.E.U16 desc[UR38][R8.64+0x2], R21 ;  /* 0x0000021508003986 */ /* 0x0001e8000c101526 */
[----:B------:R-:W2:Y:S01]  /*2560*/  @P2 LDG.E.LTC128B.U16 R24, desc[UR38][R14.64] ;  /* 0x000000260e182981 */ /* 0x000ea2000c1e1520 */
[----:B------:R-:W-:Y:S01]  /*2570*/  IADD3 R20, P1, R10, R20, RZ ;  /* 0x000000140a147210 */ /* 0x000fe20007f3e0ff */
[----:B------:R-:W-:Y:S01]  /*2580*/  BSSY B1, `(.L_x_37) ;  /* 0x0000011000017945 */ /* 0x000fe20003800000 */
[C---:B------:R-:W-:Y:S02]  /*2590*/  SHF.L.U64.HI R13, R78.reuse, 0x1, R77 ;  /* 0x000000014e0d7819 */ /* 0x040fe4000001024d */
[----:B------:R-:W-:Y:S01]  /*25a0*/  ISETP.GT.AND P0, PT, R3, 0x8, P0 ;  /* 0x000000080300780c */ /* 0x000fe20000704270 */
[----:B0-----:R-:W-:Y:S01]  /*25b0*/  IMAD.X R21, R11, 0x1, R93, P1 ;  /* 0x000000010b157824 */ /* 0x001fe200008e065d */
[----:B------:R-:W-:Y:S01]  /*25c0*/  LEA R12, P1, R78, R8, 0x1 ;  /* 0x000000084e0c7211 */ /* 0x000fe200078208ff */
[----:B------:R-:W-:-:S04]  /*25d0*/  IMAD.WIDE.U32 R20, R85, R92, R20 ;  /* 0x0000005c55147225 */ /* 0x000fc800078e0014 */
[----:B------:R-:W-:Y:S01]  /*25e0*/  IMAD.X R13, R13, 0x1, R9, P1 ;  /* 0x000000010d0d7824 */ /* 0x000fe200008e0609 */
[----:B------:R-:W-:Y:S01]  /*25f0*/  LEA R10, P3, R20, R96, 0x1 ;  /* 0x00000060140a7211 */ /* 0x000fe200078608ff */
[----:B------:R-:W-:-:S05]  /*2600*/  IMAD.IADD R11, R89, 0x1, R21 ;  /* 0x00000001590b7824 */ /* 0x000fca00078e0215 */
[----:B------:R-:W-:Y:S01]  /*2610*/  LEA.HI.X R11, R20, R97, R11, 0x1, P3 ;  /* 0x00000061140b7211 */ /* 0x000fe200018f0c0b */
[----:B--2---:R-:W-:-:S05]  /*2620*/  HADD2.F32 R5, -RZ, R24.H0_H0 ;  /* 0x20000018ff057230 */ /* 0x004fca0000004100 */
[----:B------:R-:W-:-:S04]  /*2630*/  FMUL R5, R5, R74 ;  /* 0x0000004a05057220 */ /* 0x000fc80000400000 */
[----:B------:R-:W-:-:S05]  /*2640*/  FFMA R5, R26, R23, R5 ;  /* 0x000000171a057223 */ /* 0x000fca0000000005 */
[----:B------:R-:W-:-:S05]  /*2650*/  F2FP.F16.F32.PACK_AB R5, RZ, R5 ;  /* 0x00000005ff05723e */ /* 0x000fca00000000ff */
[----:B------:R0:W-:Y:S01]  /*2660*/  @P2 STG.E.U16 desc[UR38][R12.64], R5 ;  /* 0x000000050c002986 */ /* 0x0001e2000c101526 */
[----:B------:R-:W-:Y:S05]  /*2670*/  @!P0 BRA `(.L_x_38) ;  /* 0x0000000000048947 */ /* 0x000fea0003800000 */
[----:B------:R2:W5:Y:S02]  /*2680*/  LDG.E.LTC128B.U16 R24, desc[UR38][R10.64+0x2] ;  /* 0x000002260a187981 */ /* 0x000564000c1e1520 */
.L_x_38:
[----:B------:R-:W-:Y:S05]  /*2690*/  BSYNC B1 ;  /* 0x0000000000017941 */ /* 0x000fea0003800000 */
.L_x_37:
[----:B0----5:R-:W-:Y:S01]  /*26a0*/  HADD2.F32 R5, -RZ, R24.H0_H0 ;  /* 0x20000018ff057230 */ /* 0x021fe20000004100 */
[----:B------:R-:W-:Y:S01]  /*26b0*/  ISETP.GT.AND P1, PT, R4, 0x8, PT ;  /* 0x000000080400780c */ /* 0x000fe20003f24270 */
[----:B------:R-:W-:Y:S03]  /*26c0*/  BSSY B1, `(.L_x_39) ;  /* 0x0000008000017945 */ /* 0x000fe60003800000 */
[----:B------:R-:W-:Y:S01]  /*26d0*/  FMUL R14, R5, R74 ;  /* 0x0000004a050e7220 */ /* 0x000fe20000400000 */
[----:B------:R-:W-:-:S03]  /*26e0*/  ISETP.GT.AND P2, PT, R3, RZ, P1 ;  /* 0x000000ff0300720c */ /* 0x000fc60000f44270 */
[----:B------:R-:W-:-:S05]  /*26f0*/  FFMA R14, R27, R23, R14 ;  /* 0x000000171b0e7223 */ /* 0x000fca000000000e */
[----:B------:R-:W-:-:S05]  /*2700*/  F2FP.F16.F32.PACK_AB R14, RZ, R14 ;  /* 0x0000000eff0e723e */ /* 0x000fca00000000ff */
[----:B------:R0:W-:Y:S01]  /*2710*/  @P0 STG.E.U16 desc[UR38][R12.64+0x2], R14 ;  /* 0x0000020e0c000986 */ /* 0x0001e2000c101526 */
[----:B------:R-:W-:Y:S05]  /*2720*/  @!P2 BRA `(.L_x_40) ;  /* 0x000000000004a947 */ /* 0x000fea0003800000 */
[----:B------:R3:W5:Y:S02]  /*2730*/  LDG.E.LTC128B.U16 R24, desc[UR38][R6.64+0x10] ;  /* 0x0000102606187981 */ /* 0x000764000c1e1520 */
.L_x_40:
[----:B------:R-:W-:Y:S05]  /*2740*/  BSYNC B1 ;  /* 0x0000000000017941 */ /* 0x000fea0003800000 */
.L_x_39:
[----:B-----5:R-:W-:Y:S01]  /*2750*/  HADD2.F32 R5, -RZ, R24.H0_H0 ;  /* 0x20000018ff057230 */ /* 0x020fe20000004100 */
        /* <DEDUP_REMOVED lines=9> */
.L_x_42:
[----:B------:R-:W-:Y:S05]  /*27f0*/  BSYNC B1 ;  /* 0x0000000000017941 */ /* 0x000fea0003800000 */
.L_x_41:
[----:B----45:R-:W-:Y:S01]  /*2800*/  HADD2.F32 R5, -RZ, R24.H0_H0 ;  /* 0x20000018ff057230 */ /* 0x030fe20000004100 */
[----:B------:R-:W-:Y:S01]  /*2810*/  ISETP.GT.AND P1, PT, R3, 0x8, P1 ;  /* 0x000000080300780c */ /* 0x000fe20000f24270 */
[----:B------:R-:W-:Y:S03]  /*2820*/  BSSY B1, `(.L_x_43) ;  /* 0x0000007000017945 */ /* 0x000fe60003800000 */
[----:B0-----:R-:W-:-:S04]  /*2830*/  FMUL R14, R5, R74 ;  /* 0x0000004a050e7220 */ /* 0x001fc80000400000 */
[----:B------:R-:W-:-:S05]  /*2840*/  FFMA R14, R29, R23, R14 ;  /* 0x000000171d0e7223 */ /* 0x000fca000000000e */
[----:B------:R-:W-:-:S05]  /*2850*/  F2FP.F16.F32.PACK_AB R14, RZ, R14 ;  /* 0x0000000eff0e723e */ /* 0x000fca00000000ff */
[----:B------:R0:W-:Y:S01]  /*2860*/  @P3 STG.E.U16 desc[UR38][R8.64+0x12], R14 ;  /* 0x0000120e08003986 */ /* 0x0001e2000c101526 */
[----:B------:R-:W-:Y:S05]  /*2870*/  @!P1 BRA `(.L_x_44) ;  /* 0x0000000000049947 */ /* 0x000fea0003800000 */
[----:B------:R4:W5:Y:S02]  /*2880*/  LDG.E.LTC128B.U16 R24, desc[UR38][R10.64+0x10] ;  /* 0x000010260a187981 */ /* 0x000964000c1e1520 */
.L_x_44:
[----:B------:R-:W-:Y:S05]  /*2890*/  BSYNC B1 ;  /* 0x0000000000017941 */ /* 0x000fea0003800000 */
.L_x_43:
[----:B-----5:R-:W-:Y:S01]  /*28a0*/  HADD2.F32 R5, -RZ, R24.H0_H0 ;  /* 0x20000018ff057230 */ /* 0x020fe20000004100 */
[----:B------:R-:W-:Y:S01]  /*28b0*/  ISETP.GT.AND P0, PT, R3, 0x8, P0 ;  /* 0x000000080300780c */ /* 0x000fe20000704270 */
[----:B------:R-:W-:Y:S03]  /*28c0*/  BSSY B1, `(.L_x_45) ;  /* 0x0000007000017945 */ /* 0x000fe60003800000 */
[----:B------:R-:W-:-:S04]  /*28d0*/  FMUL R5, R5, R74 ;  /* 0x0000004a05057220 */ /* 0x000fc80000400000 */
[----:B------:R-:W-:-:S05]  /*28e0*/  FFMA R5, R30, R23, R5 ;  /* 0x000000171e057223 */ /* 0x000fca0000000005 */
[----:B------:R-:W-:-:S05]  /*28f0*/  F2FP.F16.F32.PACK_AB R5, RZ, R5 ;  /* 0x00000005ff05723e */ /* 0x000fca00000000ff */
[----:B------:R0:W-:Y:S01]  /*2900*/  @P1 STG.E.U16 desc[UR38][R12.64+0x10], R5 ;  /* 0x000010050c001986 */ /* 0x0001e2000c101526 */
[----:B------:R-:W-:Y:S05]  /*2910*/  @!P0 BRA `(.L_x_46) ;  /* 0x0000000000048947 */ /* 0x000fea0003800000 */
[----:B------:R0:W5:Y:S02]  /*2920*/  LDG.E.LTC128B.U16 R24, desc[UR38][R10.64+0x12] ;  /* 0x000012260a187981 */ /* 0x000164000c1e1520 */
.L_x_46:
[----:B------:R-:W-:Y:S05]  /*2930*/  BSYNC B1 ;  /* 0x0000000000017941 */ /* 0x000fea0003800000 */
.L_x_45:
        /* <DEDUP_REMOVED lines=10> */
.L_x_48:
[----:B------:R-:W-:Y:S05]  /*29e0*/  BSYNC B1 ;  /* 0x0000000000017941 */ /* 0x000fea0003800000 */
.L_x_47:
        /* <DEDUP_REMOVED lines=10> */
.L_x_50:
[----:B------:R-:W-:Y:S05]  /*2a90*/  BSYNC B1 ;  /* 0x0000000000017941 */ /* 0x000fea0003800000 */
.L_x_49:
[----:B0----5:R-:W-:Y:S01]  /*2aa0*/  HADD2.F32 R5, -RZ, R24.H0_H0 ;  /* 0x20000018ff057230 */ /* 0x021fe20000004100 */
        /* <DEDUP_REMOVED lines=8> */
.L_x_52:
[----:B------:R-:W-:Y:S05]  /*2b30*/  BSYNC B1 ;  /* 0x0000000000017941 */ /* 0x000fea0003800000 */
.L_x_51:
        /* <DEDUP_REMOVED lines=9> */
.L_x_54:
[----:B------:R-:W-:Y:S05]  /*2bd0*/  BSYNC B1 ;  /* 0x0000000000017941 */ /* 0x000fea0003800000 */
.L_x_53:
        /* <DEDUP_REMOVED lines=10> */
.L_x_56:
[----:B------:R-:W-:Y:S05]  /*2c80*/  BSYNC B1 ;  /* 0x0000000000017941 */ /* 0x000fea0003800000 */
.L_x_55:
        /* <DEDUP_REMOVED lines=10> */
.L_x_58:
[----:B------:R-:W-:Y:S05]  /*2d30*/  BSYNC B1 ;  /* 0x0000000000017941 */ /* 0x000fea0003800000 */
.L_x_57:
        /* <DEDUP_REMOVED lines=9> */
.L_x_60:
[----:B------:R-:W-:Y:S05]  /*2dd0*/  BSYNC B1 ;  /* 0x0000000000017941 */ /* 0x000fea0003800000 */
.L_x_59:
        /* <DEDUP_REMOVED lines=9> */
.L_x_62:
[----:B------:R-:W-:Y:S05]  /*2e70*/  BSYNC B1 ;  /* 0x0000000000017941 */ /* 0x000fea0003800000 */
.L_x_61:
        /* <DEDUP_REMOVED lines=10> */
.L_x_64:
[----:B------:R-:W-:Y:S05]  /*2f20*/  BSYNC B1 ;  /* 0x0000000000017941 */ /* 0x000fea0003800000 */
.L_x_63:
        /* <DEDUP_REMOVED lines=10> */
.L_x_66:
[----:B------:R-:W-:Y:S05]  /*2fd0*/  BSYNC B1 ;  /* 0x0000000000017941 */ /* 0x000fea0003800000 */
.L_x_65:
        /* <DEDUP_REMOVED lines=9> */
.L_x_68:
[----:B------:R-:W-:Y:S05]  /*3070*/  BSYNC B1 ;  /* 0x0000000000017941 */ /* 0x000fea0003800000 */
.L_x_67:
        /* <DEDUP_REMOVED lines=9> */
.L_x_70:
[----:B------:R-:W-:Y:S05]  /*3110*/  BSYNC B1 ;  /* 0x0000000000017941 */ /* 0x000fea0003800000 */
.L_x_69:
        /* <DEDUP_REMOVED lines=10> */
.L_x_72:
[----:B------:R-:W-:Y:S05]  /*31c0*/  BSYNC B1 ;  /* 0x0000000000017941 */ /* 0x000fea0003800000 */
.L_x_71:
        /* <DEDUP_REMOVED lines=10> */
.L_x_74:
[----:B------:R-:W-:Y:S05]  /*3270*/  BSYNC B1 ;  /* 0x0000000000017941 */ /* 0x000fea0003800000 */
.L_x_73:
        /* <DEDUP_REMOVED lines=9> */
.L_x_76:
[----:B------:R-:W-:Y:S05]  /*3310*/  BSYNC B1 ;  /* 0x0000000000017941 */ /* 0x000fea0003800000 */
.L_x_75:
        /* <DEDUP_REMOVED lines=9> */
.L_x_78:
[----:B------:R-:W-:Y:S05]  /*33b0*/  BSYNC B1 ;  /* 0x0000000000017941 */ /* 0x000fea0003800000 */
.L_x_77:
        /* <DEDUP_REMOVED lines=10> */
.L_x_80:
[----:B------:R-:W-:Y:S05]  /*3460*/  BSYNC B1 ;  /* 0x0000000000017941 */ /* 0x000fea0003800000 */
.L_x_79:
        /* <DEDUP_REMOVED lines=10> */
.L_x_82:
[----:B------:R-:W-:Y:S05]  /*3510*/  BSYNC B1 ;  /* 0x0000000000017941 */ /* 0x000fea0003800000 */
.L_x_81:
        /* <DEDUP_REMOVED lines=9> */
.L_x_84:
[----:B------:R-:W-:Y:S05]  /*35b0*/  BSYNC B1 ;  /* 0x0000000000017941 */ /* 0x000fea0003800000 */
.L_x_83:
        /* <DEDUP_REMOVED lines=9> */
.L_x_86:
[----:B------:R-:W-:Y:S05]  /*3650*/  BSYNC B1 ;  /* 0x0000000000017941 */ /* 0x000fea0003800000 */
.L_x_85:
        /* <DEDUP_REMOVED lines=10> */
.L_x_88:
[----:B------:R-:W-:Y:S05]  /*3700*/  BSYNC B1 ;  /* 0x0000000000017941 */ /* 0x000fea0003800000 */
.L_x_87:
        /* <DEDUP_REMOVED lines=10> */
.L_x_90:
[----:B------:R-:W-:Y:S05]  /*37b0*/  BSYNC B1 ;  /* 0x0000000000017941 */ /* 0x000fea0003800000 */
.L_x_89:
        /* <DEDUP_REMOVED lines=9> */
.L_x_92:
[----:B------:R-:W-:Y:S05]  /*3850*/  BSYNC B1 ;  /* 0x0000000000017941 */ /* 0x000fea0003800000 */
.L_x_91:
        /* <DEDUP_REMOVED lines=9> */
.L_x_94:
[----:B------:R-:W-:Y:S05]  /*38f0*/  BSYNC B1 ;  /* 0x0000000000017941 */ /* 0x000fea0003800000 */
.L_x_93:
        /* <DEDUP_REMOVED lines=10> */
.L_x_96:
[----:B------:R-:W-:Y:S05]  /*39a0*/  BSYNC B1 ;  /* 0x0000000000017941 */ /* 0x000fea0003800000 */
.L_x_95:
        /* <DEDUP_REMOVED lines=10> */
.L_x_98:
[----:B------:R-:W-:Y:S05]  /*3a50*/  BSYNC B1 ;  /* 0x0000000000017941 */ /* 0x000fea0003800000 */
.L_x_97:
        /* <DEDUP_REMOVED lines=9> */
.L_x_100:
[----:B------:R-:W-:Y:S05]  /*3af0*/  BSYNC B1 ;  /* 0x0000000000017941 */ /* 0x000fea0003800000 */
.L_x_99:
        /* <DEDUP_REMOVED lines=9> */
.L_x_102:
[----:B------:R-:W-:Y:S05]  /*3b90*/  BSYNC B1 ;  /* 0x0000000000017941 */ /* 0x000fea0003800000 */
.L_x_101:
        /* <DEDUP_REMOVED lines=10> */
.L_x_104:
[----:B------:R-:W-:Y:S05]  /*3c40*/  BSYNC B1 ;  /* 0x0000000000017941 */ /* 0x000fea0003800000 */
.L_x_103:
        /* <DEDUP_REMOVED lines=10> */
.L_x_106:
[----:B------:R-:W-:Y:S05]  /*3cf0*/  BSYNC B1 ;  /* 0x0000000000017941 */ /* 0x000fea0003800000 */
.L_x_105:
        /* <DEDUP_REMOVED lines=9> */
.L_x_108:
[----:B------:R-:W-:Y:S05]  /*3d90*/  BSYNC B1 ;  /* 0x0000000000017941 */ /* 0x000fea0003800000 */
.L_x_107:
        /* <DEDUP_REMOVED lines=9> */
.L_x_110:
[----:B------:R-:W-:Y:S05]  /*3e30*/  BSYNC B1 ;  /* 0x0000000000017941 */ /* 0x000fea0003800000 */
.L_x_109:
        /* <DEDUP_REMOVED lines=10> */
.L_x_112:
[----:B------:R-:W-:Y:S05]  /*3ee0*/  BSYNC B1 ;  /* 0x0000000000017941 */ /* 0x000fea0003800000 */
.L_x_111:
        /* <DEDUP_REMOVED lines=10> */
.L_x_114:
[----:B------:R-:W-:Y:S05]  /*3f90*/  BSYNC B1 ;  /* 0x0000000000017941 */ /* 0x000fea0003800000 */
.L_x_113:
        /* <DEDUP_REMOVED lines=9> */
.L_x_116:
[----:B------:R-:W-:Y:S05]  /*4030*/  BSYNC B1 ;  /* 0x0000000000017941 */ /* 0x000fea0003800000 */
.L_x_115:
        /* <DEDUP_REMOVED lines=9> */
.L_x_118:
[----:B------:R-:W-:Y:S05]  /*40d0*/  BSYNC B1 ;  /* 0x0000000000017941 */ /* 0x000fea0003800000 */
.L_x_117:
        /* <DEDUP_REMOVED lines=10> */
.L_x_120:
[----:B------:R-:W-:Y:S05]  /*4180*/  BSYNC B1 ;  /* 0x0000000000017941 */ /* 0x000fea0003800000 */
.L_x_119:
[----:B-----5:R-:W-:Y:S01]  /*4190*/  HADD2.F32 R5, -RZ, R24.H0_H0 ;  /* 0x20000018ff057230 */ /* 0x020fe20000004100 */
[----:B------:R-:W-:Y:S01]  /*41a0*/  ISETP.GT.AND P0, PT, R4, 0x59, PT ;  /* 0x000000590400780c */ /* 0x000fe20003f04270 */
[----:B------:R-:W-:Y:S01]  /*41b0*/  @P2 IMAD.MOV.U32 R4, RZ, RZ, R8 ;  /* 0x000000ffff042224 */ /* 0x000fe200078e0008 */
[----:B------:R-:W-:Y:S02]  /*41c0*/  BSSY B1, `(.L_x_121) ;  /* 0x000000a000017945 */ /* 0x000fe40003800000 */
[----:B------:R-:W-:Y:S01]  /*41d0*/  FMUL R5, R5, R74 ;  /* 0x0000004a05057220 */ /* 0x000fe20000400000 */
[----:B------:R-:W-:-:S03]  /*41e0*/  ISETP.GT.AND P3, PT, R3, RZ, P0 ;  /* 0x000000ff0300720c */ /* 0x000fc60000764270 */
[----:B------:R-:W-:-:S05]  /*41f0*/  FFMA R5, R68, R23, R5 ;  /* 0x0000001744057223 */ /* 0x000fca0000000005 */
[----:B------:R-:W-:-:S04]  /*4200*/  F2FP.F16.F32.PACK_AB R5, RZ, R5 ;  /* 0x00000005ff05723e */ /* 0x000fc800000000ff */
[----:B0-----:R-:W-:Y:S01]  /*4210*/  PRMT R14, R5, 0x7610, R14 ;  /* 0x00007610050e7816 */ /* 0x001fe2000000000e */
[----:B------:R-:W-:-:S05]  /*4220*/  @P2 IMAD.MOV.U32 R5, RZ, RZ, R9 ;  /* 0x000000ffff052224 */ /* 0x000fca00078e0009 */
[----:B------:R0:W-:Y:S01]  /*4230*/  @P2 STG.E.U16 desc[UR38][R4.64+0xb0], R14 ;  /* 0x0000b00e04002986 */ /* 0x0001e2000c101526 */
[----:B------:R-:W-:Y:S05]  /*4240*/  @!P3 BRA `(.L_x_122) ;  /* 0x000000000004b947 */ /* 0x000fea0003800000 */
[----:B------:R0:W5:Y:S02]  /*4250*/  LDG.E.LTC128B.U16 R24, desc[UR38][R6.64+0xb2] ;  /* 0x0000b22606187981 */ /* 0x000164000c1e1520 */
.L_x_122:
[----:B------:R-:W-:Y:S05]  /*4260*/  BSYNC B1 ;  /* 0x0000000000017941 */ /* 0x000fea0003800000 */
.L_x_121:
        /* <DEDUP_REMOVED lines=9> */
.L_x_124:
[----:B------:R-:W-:Y:S05]  /*4300*/  BSYNC B1 ;  /* 0x0000000000017941 */ /* 0x000fea0003800000 */
.L_x_123:
[----:B-----5:R-:W-:Y:S01]  /*4310*/  HADD2.F32 R5, -RZ, R24.H0_H0 ;  /* 0x20000018ff057230 */ /* 0x020fe20000004100 */
[----:B------:R-:W-:Y:S01]  /*4320*/  ISETP.GT.AND P0, PT, R3, 0x8, P0 ;  /* 0x000000080300780c */ /* 0x000fe20000704270 */
[----:B0-----:R-:W-:Y:S01]  /*4330*/  @P1 IMAD.MOV.U32 R4, RZ, RZ, R12 ;  /* 0x000000ffff041224 */ /* 0x001fe200078e000c */
[----:B------:R-:W-:Y:S02]  /*4340*/  BSSY B1, `(.L_x_125) ;  /* 0x0000009000017945 */ /* 0x000fe40003800000 */
[----:B------:R-:W-:-:S04]  /*4350*/  FMUL R5, R5, R74 ;  /* 0x0000004a05057220 */ /* 0x000fc80000400000 */
[----:B------:R-:W-:-:S05]  /*4360*/  FFMA R5, R70, R23, R5 ;  /* 0x0000001746057223 */ /* 0x000fca0000000005 */
[----:B------:R-:W-:-:S04]  /*4370*/  F2FP.F16.F32.PACK_AB R5, RZ, R5 ;  /* 0x00000005ff05723e */ /* 0x000fc800000000ff */
[----:B-1-3--:R-:W-:Y:S01]  /*4380*/  PRMT R6, R5, 0x7610, R6 ;  /* 0x0000761005067816 */ /* 0x00afe20000000006 */
[----:B------:R-:W-:-:S05]  /*4390*/  @P1 IMAD.MOV.U32 R5, RZ, RZ, R13 ;  /* 0x000000ffff051224 */ /* 0x000fca00078e000d */
[----:B------:R0:W-:Y:S01]  /*43a0*/  @P1 STG.E.U16 desc[UR38][R4.64+0xb0], R6 ;  /* 0x0000b00604001986 */ /* 0x0001e2000c101526 */
[----:B------:R-:W-:Y:S05]  /*43b0*/  @!P0 BRA `(.L_x_126) ;  /* 0x0000000000048947 */ /* 0x000fea0003800000 */
[----:B------:R1:W5:Y:S02]  /*43c0*/  LDG.E.LTC128B.U16 R24, desc[UR38][R10.64+0xb2] ;  /* 0x0000b2260a187981 */ /* 0x000364000c1e1520 */
.L_x_126:
[----:B------:R-:W-:Y:S05]  /*43d0*/  BSYNC B1 ;  /* 0x0000000000017941 */ /* 0x000fea0003800000 */
.L_x_125:
[----:B------:R-:W-:Y:S05]  /*43e0*/  @!P0 BRA `(.L_x_127) ;  /* 0x0000000c00c88947 */ /* 0x000fea0003800000 */
[----:B-----5:R-:W-:-:S05]  /*43f0*/  HADD2.F32 R3, -RZ, R24.H0_H0 ;  /* 0x20000018ff037230 */ /* 0x020fca0000004100 */
[----:B0-----:R-:W-:-:S04]  /*4400*/  FMUL R4, R3, R74 ;  /* 0x0000004a03047220 */ /* 0x001fc80000400000 */
[----:B------:R-:W-:-:S05]  /*4410*/  FFMA R4, R71, R23, R4 ;  /* 0x0000001747047223 */ /* 0x000fca0000000004 */
[----:B------:R-:W-:-:S05]  /*4420*/  F2FP.F16.F32.PACK_AB R4, RZ, R4 ;  /* 0x00000004ff04723e */ /* 0x000fca00000000ff */
[----:B------:R3:W-:Y:S01]  /*4430*/  STG.E.U16 desc[UR38][R12.64+0xb2], R4 ;  /* 0x0000b2040c007986 */ /* 0x0007e2000c101526 */
[----:B------:R-:W-:Y:S05]  /*4440*/  BRA `(.L_x_127) ;  /* 0x0000000c00b07947 */ /* 0x000fea0003800000 */
.L_x_34:
[----:B------:R-:W-:Y:S01]  /*4450*/  ISETP.GT.AND P3, PT, R4, 0x1, PT ;  /* 0x000000010400780c */ /* 0x000fe20003f64270 */
[----:B------:R-:W-:Y:S01]  /*4460*/  ULDC.64 UR4, c[0x0][0x5c0] ;  /* 0x0001700000047ab9 */ /* 0x000fe20000000a00 */
[-C--:B------:R-:W-:Y:S01]  /*4470*/  FMUL R24, R24, R23.reuse ;  /* 0x0000001718187220 */ /* 0x080fe20000400000 */
[----:B------:R-:W-:Y:S01]  /*4480*/  LEA R6, P4, R88, UR4, 0x1 ;  /* 0x0000000458067c11 */ /* 0x000fe2000f8808ff */
[-C--:B------:R-:W-:Y:S01]  /*4490*/  FMUL R25, R25, R23.reuse ;  /* 0x0000001719197220 */ /* 0x080fe20000400000 */
[----:B------:R-:W-:Y:S01]  /*44a0*/  ISETP.GT.AND P0, PT, R3, RZ, P3 ;  /* 0x000000ff0300720c */ /* 0x000fe20001f04270 */
[-C--:B------:R-:W-:Y:S01]  /*44b0*/  FMUL R26, R26, R23.reuse ;  /* 0x000000171a1a7220 */ /* 0x080fe20000400000 */
[----:B------:R-:W-:Y:S01]  /*44c0*/  F2FP.F16.F32.PACK_AB R24, RZ, R24 ;  /* 0x00000018ff18723e */ /* 0x000fe200000000ff */
[-C--:B------:R-:W-:Y:S01]  /*44d0*/  FMUL R27, R27, R23.reuse ;  /* 0x000000171b1b7220 */ /* 0x080fe20000400000 */
[----:B------:R-:W-:Y:S01]  /*44e0*/  LEA.HI.X R7, R88, UR5, R99, 0x1, P4 ;  /* 0x0000000558077c11 */ /* 0x000fe2000a0f0c63 */
[----:B------:R-:W-:Y:S01]  /*44f0*/  FMUL R28, R28, R23 ;  /* 0x000000171c1c7220 */ /* 0x000fe20000400000 */
[----:B------:R-:W-:Y:S01]  /*4500*/  F2FP.F16.F32.PACK_AB R25, RZ, R25 ;  /* 0x00000019ff19723e */ /* 0x000fe200000000ff */
[-C--:B------:R-:W-:Y:S01]  /*4510*/  FMUL R29, R29, R23.reuse ;  /* 0x000000171d1d7220 */ /* 0x080fe20000400000 */
[----:B------:R-:W-:Y:S01]  /*4520*/  ISETP.GT.AND P2, PT, R3, 0x8, P2 ;  /* 0x000000080300780c */ /* 0x000fe20001744270 */
[----:B------:R-:W-:Y:S01]  /*4530*/  @P1 STG.E.U16 desc[UR38][R6.64], R24 ;  /* 0x0000001806001986 */ /* 0x000fe2000c101526 */
[----:B------:R-:W-:Y:S01]  /*4540*/  ISETP.GT.AND P1, PT, R4, 0x8, PT ;  /* 0x000000080400780c */ /* 0x000fe20003f24270 */
[-C--:B------:R-:W-:Y:S01]  /*4550*/  FMUL R30, R30, R23.reuse ;  /* 0x000000171e1e7220 */ /* 0x080fe20000400000 */
[C---:B------:R-:W-:Y:S01]  /*4560*/  SHF.L.U64.HI R5, R78.reuse, 0x1, R77 ;  /* 0x000000014e057819 */ /* 0x040fe2000001024d */
[----:B------:R-:W-:Y:S01]  /*4570*/  @P0 STG.E.U16 desc[UR38][R6.64+0x2], R25 ;  /* 0x0000021906000986 */ /* 0x000fe2000c101526 */
[----:B------:R-:W-:Y:S01]  /*4580*/  LEA R8, P5, R78, R6, 0x1 ;  /* 0x000000064e087211 */ /* 0x000fe200078a08ff */
[-C--:B------:R-:W-:Y:S01]  /*4590*/  FMUL R31, R31, R23.reuse ;  /* 0x000000171f1f7220 */ /* 0x080fe20000400000 */
[----:B------:R-:W-:Y:S01]  /*45a0*/  ISETP.GT.AND P3, PT, R3, 0x8, P3 ;  /* 0x000000080300780c */ /* 0x000fe20001f64270 */
[-C--:B------:R-:W-:Y:S01]  /*45b0*/  FMUL R32, R32, R23.reuse ;  /* 0x0000001720207220 */ /* 0x080fe20000400000 */
[----:B------:R-:W-:Y:S01]  /*45c0*/  ISETP.GT.AND P0, PT, R4, 0x9, PT ;  /* 0x000000090400780c */ /* 0x000fe20003f04270 */
[----:B------:R-:W-:Y:S01]  /*45d0*/  IMAD.X R9, R5, 0x1, R7, P5 ;  /* 0x0000000105097824 */ /* 0x000fe200028e0607 */
[----:B------:R-:W-:Y:S01]  /*45e0*/  ISETP.GT.AND P4, PT, R3, RZ, P1 ;  /* 0x000000ff0300720c */ /* 0x000fe20000f84270 */
[-C--:B------:R-:W-:Y:S01]  /*45f0*/  FMUL R33, R33, R23.reuse ;  /* 0x0000001721217220 */ /* 0x080fe20000400000 */
[----:B------:R-:W-:Y:S01]  /*4600*/  F2FP.F16.F32.PACK_AB R26, RZ, R26 ;  /* 0x0000001aff1a723e */ /* 0x000fe200000000ff */
[-C--:B------:R-:W-:Y:S01]  /*4610*/  FMUL R34, R34, R23.reuse ;  /* 0x0000001722227220 */ /* 0x080fe20000400000 */
[----:B------:R-:W-:Y:S01]  /*4620*/  ISETP.GT.AND P5, PT, R3, RZ, P0 ;  /* 0x000000ff0300720c */ /* 0x000fe200007a4270 */
[----:B------:R-:W-:Y:S01]  /*4630*/  FMUL R35, R35, R23 ;  /* 0x0000001723237220 */ /* 0x000fe20000400000 */
[----:B------:R-:W-:Y:S01]  /*4640*/  F2FP.F16.F32.PACK_AB R27, RZ, R27 ;  /* 0x0000001bff1b723e */ /* 0x000fe200000000ff */
[----:B------:R-:W-:Y:S01]  /*4650*/  @P2 STG.E.U16 desc[UR38][R8.64], R26 ;  /* 0x0000001a08002986 */ /* 0x000fe2000c101526 */
[----:B------:R-:W-:Y:S01]  /*4660*/  F2FP.F16.F32.PACK_AB R28, RZ, R28 ;  /* 0x0000001cff1c723e */ /* 0x000fe200000000ff */
[-C--:B------:R-:W-:Y:S01]  /*4670*/  FMUL R36, R36, R23.reuse ;  /* 0x0000001724247220 */ /* 0x080fe20000400000 */
[----:B------:R-:W-:Y:S01]  /*4680*/  ISETP.GT.AND P2, PT, R3, 0x8, P1 ;  /* 0x000000080300780c */ /* 0x000fe20000f44270 */
[----:B------:R-:W-:Y:S01]  /*4690*/  @P3 STG.E.U16 desc[UR38][R8.64+0x2], R27 ;  /* 0x0000021b08003986 */ /* 0x000fe2000c101526 */
[----:B------:R-:W-:Y:S01]  /*46a0*/  ISETP.GT.AND P1, PT, R4, 0x10, PT ;  /* 0x000000100400780c */ /* 0x000fe20003f24270 */
[----:B------:R-:W-:Y:S01]  /*46b0*/  FMUL R37, R37, R23 ;  /* 0x0000001725257220 */ /* 0x000fe20000400000 */
[----:B------:R-:W-:Y:S01]  /*46c0*/  F2FP.F16.F32.PACK_AB R29, RZ, R29 ;  /* 0x0000001dff1d723e */ /* 0x000fe200000000ff */
[----:B------:R-:W-:Y:S01]  /*46d0*/  @P4 STG.E.U16 desc[UR38][R6.64+0x10], R28 ;  /* 0x0000101c06004986 */ /* 0x000fe2000c101526 */
[C---:B------:R-:W-:Y:S01]  /*46e0*/  ISETP.GT.AND P3, PT, R3.reuse, 0x8, P0 ;  /* 0x000000080300780c */ /* 0x040fe20000764270 */
[-C--:B------:R-:W-:Y:S01]  /*46f0*/  FMUL R38, R38, R23.reuse ;  /* 0x0000001726267220 */ /* 0x080fe20000400000 */
[----:B------:R-:W-:Y:S01]  /*4700*/  ISETP.GT.AND P0, PT, R4, 0x11, PT ;  /* 0x000000110400780c */ /* 0x000fe20003f04270 */
[----:B------:R-:W-:Y:S01]  /*4710*/  @P5 STG.E.U16 desc[UR38][R6.64+0x12], R29 ;  /* 0x0000121d06005986 */ /* 0x000fe2000c101526 */
        /* <DEDUP_REMOVED lines=108> */
[----:B------:R-:W-:-:S02]  /*4de0*/  F2FP.F16.F32.PACK_AB R52, RZ, R52 ;  /* 0x00000034ff34723e */ /* 0x000fc400000000ff */
[C---:B------:R-:W-:Y:S01]  /*4df0*/  ISETP.GT.AND P2, PT, R3.reuse, 0x8, P1 ;  /* 0x000000080300780c */ /* 0x040fe20000f44270 */
[----:B------:R-:W-:Y:S01]  /*4e00*/  @P3 STG.E.U16 desc[UR38][R8.64+0x62], R51 ;  /* 0x0000623308003986 */ /* 0x000fe2000c101526 */
[C---:B------:R-:W-:Y:S02]  /*4e10*/  ISETP.GT.AND P1, PT, R4.reuse, 0x40, PT ;  /* 0x000000400400780c */ /* 0x040fe40003f24270 */
[----:B------:R-:W-:Y:S01]  /*4e20*/  F2FP.F16.F32.PACK_AB R53, RZ, R53 ;  /* 0x00000035ff35723e */ /* 0x000fe200000000ff */
[----:B------:R-:W-:Y:S01]  /*4e30*/  @P4 STG.E.U16 desc[UR38][R6.64+0x70], R52 ;  /* 0x0000703406004986 */ /* 0x000fe2000c101526 */
[C---:B------:R-:W-:Y:S02]  /*4e40*/  ISETP.GT.AND P3, PT, R3.reuse, 0x8, P0 ;  /* 0x000000080300780c */ /* 0x040fe40000764270 */
[----:B------:R-:W-:Y:S01]  /*4e50*/  ISETP.GT.AND P0, PT, R4, 0x41, PT ;  /* 0x000000410400780c */ /* 0x000fe20003f04270 */
[----:B------:R-:W-:Y:S01]  /*4e60*/  @P5 STG.E.U16 desc[UR38][R6.64+0x72], R53 ;  /* 0x0000723506005986 */ /* 0x000fe2000c101526 */
[----:B------:R-:W-:-:S02]  /*4e70*/  ISETP.GT.AND P4, PT, R3, RZ, P1 ;  /* 0x000000ff0300720c */ /* 0x000fc40000f84270 */
[C---:B------:R-:W-:Y:S02]  /*4e80*/  ISETP.GT.AND P5, PT, R3.reuse, RZ, P0 ;  /* 0x000000ff0300720c */ /* 0x040fe400007a4270 */
[----:B------:R-:W-:Y:S02]  /*4e90*/  F2FP.F16.F32.PACK_AB R54, RZ, R54 ;  /* 0x00000036ff36723e */ /* 0x000fe400000000ff */
[----:B------:R-:W-:Y:S02]  /*4ea0*/  F2FP.F16.F32.PACK_AB R55, RZ, R55 ;  /* 0x00000037ff37723e */ /* 0x000fe400000000ff */
[----:B------:R-:W-:Y:S01]  /*4eb0*/  F2FP.F16.F32.PACK_AB R56, RZ, R56 ;  /* 0x00000038ff38723e */ /* 0x000fe200000000ff */
[----:B------:R-:W-:Y:S01]  /*4ec0*/  @P2 STG.E.U16 desc[UR38][R8.64+0x70], R54 ;  /* 0x0000703608002986 */ /* 0x000fe2000c101526 */
[----:B------:R-:W-:Y:S02]  /*4ed0*/  F2FP.F16.F32.PACK_AB R57, RZ, R57 ;  /* 0x00000039ff39723e */ /* 0x000fe400000000ff */
[C---:B------:R-:W-:Y:S01]  /*4ee0*/  ISETP.GT.AND P1, PT, R3.reuse, 0x8, P1 ;  /* 0x000000080300780c */ /* 0x040fe20000f24270 */
[----:B------:R-:W-:Y:S01]  /*4ef0*/  @P3 STG.E.U16 desc[UR38][R8.64+0x72], R55 ;  /* 0x0000723708003986 */ /* 0x000fe2000c101526 */
[----:B------:R-:W-:-:S02]  /*4f00*/  ISETP.GT.AND P2, PT, R3, 0x8, P0 ;  /* 0x000000080300780c */ /* 0x000fc40000744270 */
[C---:B------:R-:W-:Y:S01]  /*4f10*/  ISETP.GT.AND P0, PT, R4.reuse, 0x49, PT ;  /* 0x000000490400780c */ /* 0x040fe20003f04270 */
[----:B------:R-:W-:Y:S01]  /*4f20*/  @P4 STG.E.U16 desc[UR38][R6.64+0x80], R56 ;  /* 0x0000803806004986 */ /* 0x000fe2000c101526 */
[----:B------:R-:W-:Y:S02]  /*4f30*/  ISETP.GT.AND P4, PT, R4, 0x48, PT ;  /* 0x000000480400780c */ /* 0x000fe40003f84270 */
[----:B------:R-:W-:Y:S01]  /*4f40*/  F2FP.F16.F32.PACK_AB R58, RZ, R58 ;  /* 0x0000003aff3a723e */ /* 0x000fe200000000ff */
[----:B------:R-:W-:Y:S01]  /*4f50*/  @P5 STG.E.U16 desc[UR38][R6.64+0x82], R57 ;  /* 0x0000823906005986 */ /* 0x000fe2000c101526 */
[C---:B------:R-:W-:Y:S02]  /*4f60*/  ISETP.GT.AND P5, PT, R3.reuse, RZ, P4 ;  /* 0x000000ff0300720c */ /* 0x040fe400027a4270 */
[----:B------:R-:W-:Y:S01]  /*4f70*/  ISETP.GT.AND P3, PT, R3, RZ, P0 ;  /* 0x000000ff0300720c */ /* 0x000fe20000764270 */
[----:B------:R-:W-:Y:S01]  /*4f80*/  @P1 STG.E.U16 desc[UR38][R8.64+0x80], R58 ;  /* 0x0000803a08001986 */ /* 0x000fe2000c101526 */
[----:B------:R-:W-:-:S02]  /*4f90*/  F2FP.F16.F32.PACK_AB R59, RZ, R59 ;  /* 0x0000003bff3b723e */ /* 0x000fc400000000ff */
[----:B------:R-:W-:Y:S02]  /*4fa0*/  F2FP.F16.F32.PACK_AB R60, RZ, R60 ;  /* 0x0000003cff3c723e */ /* 0x000fe400000000ff */
[C---:B------:R-:W-:Y:S01]  /*4fb0*/  ISETP.GT.AND P4, PT, R3.reuse, 0x8, P4 ;  /* 0x000000080300780c */ /* 0x040fe20002784270 */
[----:B------:R-:W-:Y:S01]  /*4fc0*/  @P2 STG.E.U16 desc[UR38][R8.64+0x82], R59 ;  /* 0x0000823b08002986 */ /* 0x000fe2000c101526 */
[----:B------:R-:W-:Y:S02]  /*4fd0*/  F2FP.F16.F32.PACK_AB R61, RZ, R61 ;  /* 0x0000003dff3d723e */ /* 0x000fe400000000ff */
[C---:B------:R-:W-:Y:S01]  /*4fe0*/  ISETP.GT.AND P2, PT, R4.reuse, 0x51, PT ;  /* 0x000000510400780c */ /* 0x040fe20003f44270 */
[----:B------:R-:W-:Y:S01]  /*4ff0*/  @P5 STG.E.U16 desc[UR38][R6.64+0x90], R60 ;  /* 0x0000903c06005986 */ /* 0x000fe2000c101526 */
[----:B------:R-:W-:Y:S02]  /*5000*/  ISETP.GT.AND P5, PT, R3, 0x8, P0 ;  /* 0x000000080300780c */ /* 0x000fe400007a4270 */
[C---:B------:R-:W-:Y:S01]  /*5010*/  ISETP.GT.AND P1, PT, R4.reuse, 0x58, PT ;  /* 0x000000580400780c */ /* 0x040fe20003f24270 */
[----:B------:R-:W-:Y:S01]  /*5020*/  @P3 STG.E.U16 desc[UR38][R6.64+0x92], R61 ;  /* 0x0000923d06003986 */ /* 0x000fe2000c101526 */
[----:B------:R-:W-:-:S02]  /*5030*/  ISETP.GT.AND P3, PT, R4, 0x50, PT ;  /* 0x000000500400780c */ /* 0x000fc40003f64270 */
[----:B------:R-:W-:Y:S01]  /*5040*/  ISETP.GT.AND P0, PT, R4, 0x59, PT ;  /* 0x000000590400780c */ /* 0x000fe20003f04270 */
[----:B------:R-:W-:Y:S01]  /*5050*/  @P4 IMAD.MOV.U32 R4, RZ, RZ, R8 ;  /* 0x000000ffff044224 */ /* 0x000fe200078e0008 */
[----:B------:R-:W-:Y:S01]  /*5060*/  F2FP.F16.F32.PACK_AB R62, RZ, R62 ;  /* 0x0000003eff3e723e */ /* 0x000fe200000000ff */
[----:B------:R-:W-:Y:S01]  /*5070*/  @P4 IMAD.MOV.U32 R5, RZ, RZ, R9 ;  /* 0x000000ffff054224 */ /* 0x000fe200078e0009 */
[----:B------:R-:W-:Y:S02]  /*5080*/  F2FP.F16.F32.PACK_AB R63, RZ, R63 ;  /* 0x0000003fff3f723e */ /* 0x000fe400000000ff */
[----:B------:R-:W-:Y:S02]  /*5090*/  F2FP.F16.F32.PACK_AB R64, RZ, R64 ;  /* 0x00000040ff40723e */ /* 0x000fe400000000ff */
[----:B------:R0:W-:Y:S01]  /*50a0*/  @P4 STG.E.U16 desc[UR38][R4.64+0x90], R62 ;  /* 0x0000903e04004986 */ /* 0x0001e2000c101526 */
[----:B------:R-:W-:Y:S02]  /*50b0*/  ISETP.GT.AND P4, PT, R3, RZ, P2 ;  /* 0x000000ff0300720c */ /* 0x000fe40001784270 */
[----:B------:R-:W-:-:S02]  /*50c0*/  F2FP.F16.F32.PACK_AB R65, RZ, R65 ;  /* 0x00000041ff41723e */ /* 0x000fc400000000ff */
[----:B------:R-:W-:Y:S02]  /*50d0*/  ISETP.GT.AND P2, PT, R3, 0x8, P2 ;  /* 0x000000080300780c */ /* 0x000fe40001744270 */
[----:B------:R-:W-:Y:S02]  /*50e0*/  F2FP.F16.F32.PACK_AB R66, RZ, R66 ;  /* 0x00000042ff42723e */ /* 0x000fe400000000ff */
[----:B------:R-:W-:Y:S02]  /*50f0*/  F2FP.F16.F32.PACK_AB R67, RZ, R67 ;  /* 0x00000043ff43723e */ /* 0x000fe400000000ff */
[----:B------:R-:W-:Y:S01]  /*5100*/  F2FP.F16.F32.PACK_AB R68, RZ, R68 ;  /* 0x00000044ff44723e */ /* 0x000fe200000000ff */
[----:B0-----:R-:W-:Y:S01]  /*5110*/  @P5 IMAD.MOV.U32 R4, RZ, RZ, R8 ;  /* 0x000000ffff045224 */ /* 0x001fe200078e0008 */
[----:B------:R-:W-:Y:S01]  /*5120*/  F2FP.F16.F32.PACK_AB R69, RZ, R69 ;  /* 0x00000045ff45723e */ /* 0x000fe200000000ff */
[----:B------:R-:W-:Y:S01]  /*5130*/  @P5 IMAD.MOV.U32 R5, RZ, RZ, R9 ;  /* 0x000000ffff055224 */ /* 0x000fe200078e0009 */
[----:B------:R-:W-:-:S02]  /*5140*/  F2FP.F16.F32.PACK_AB R70, RZ, R70 ;  /* 0x00000046ff46723e */ /* 0x000fc400000000ff */
[----:B------:R-:W-:Y:S02]  /*5150*/  F2FP.F16.F32.PACK_AB R71, RZ, R71 ;  /* 0x00000047ff47723e */ /* 0x000fe400000000ff */
[----:B------:R0:W-:Y:S01]  /*5160*/  @P5 STG.E.U16 desc[UR38][R4.64+0x92], R63 ;  /* 0x0000923f04005986 */ /* 0x0001e2000c101526 */
[C---:B------:R-:W-:Y:S02]  /*5170*/  ISETP.GT.AND P5, PT, R3.reuse, RZ, P3 ;  /* 0x000000ff0300720c */ /* 0x040fe40001fa4270 */
[----:B------:R-:W-:-:S11]  /*5180*/  ISETP.GT.AND P3, PT, R3, 0x8, P3 ;  /* 0x000000080300780c */ /* 0x000fd60001f64270 */
[----:B0-----:R-:W-:Y:S02]  /*5190*/  @P5 IMAD.MOV.U32 R4, RZ, RZ, R6 ;  /* 0x000000ffff045224 */ /* 0x001fe400078e0006 */
[----:B------:R-:W-:-:S05]  /*51a0*/  @P5 IMAD.MOV.U32 R5, RZ, RZ, R7 ;  /* 0x000000ffff055224 */ /* 0x000fca00078e0007 */
[----:B------:R0:W-:Y:S01]  /*51b0*/  @P5 STG.E.U16 desc[UR38][R4.64+0xa0], R64 ;  /* 0x0000a04004005986 */ /* 0x0001e2000c101526 */
[C---:B------:R-:W-:Y:S02]  /*51c0*/  ISETP.GT.AND P5, PT, R3.reuse, RZ, P0 ;  /* 0x000000ff0300720c */ /* 0x040fe400007a4270 */
[----:B------:R-:W-:Y:S01]  /*51d0*/  ISETP.GT.AND P0, PT, R3, 0x8, P0 ;  /* 0x000000080300780c */ /* 0x000fe20000704270 */
[----:B0-----:R-:W-:Y:S02]  /*51e0*/  @P4 IMAD.MOV.U32 R4, RZ, RZ, R6 ;  /* 0x000000ffff044224 */ /* 0x001fe400078e0006 */
[----:B------:R-:W-:-:S05]  /*51f0*/  @P4 IMAD.MOV.U32 R5, RZ, RZ, R7 ;  /* 0x000000ffff054224 */ /* 0x000fca00078e0007 */
[----:B------:R0:W-:Y:S01]  /*5200*/  @P4 STG.E.U16 desc[UR38][R4.64+0xa2], R65 ;  /* 0x0000a24104004986 */ /* 0x0001e2000c101526 */
[C---:B------:R-:W-:Y:S02]  /*5210*/  ISETP.GT.AND P4, PT, R3.reuse, RZ, P1 ;  /* 0x000000ff0300720c */ /* 0x040fe40000f84270 */
[----:B------:R-:W-:Y:S01]  /*5220*/  ISETP.GT.AND P1, PT, R3, 0x8, P1 ;  /* 0x000000080300780c */ /* 0x000fe20000f24270 */
[----:B0-----:R-:W-:Y:S02]  /*5230*/  @P3 IMAD.MOV.U32 R4, RZ, RZ, R8 ;  /* 0x000000ffff043224 */ /* 0x001fe400078e0008 */
[----:B------:R-:W-:-:S05]  /*5240*/  @P3 IMAD.MOV.U32 R5, RZ, RZ, R9 ;  /* 0x000000ffff053224 */ /* 0x000fca00078e0009 */
[----:B------:R0:W-:Y:S02]  /*5250*/  @P3 STG.E.U16 desc[UR38][R4.64+0xa0], R66 ;  /* 0x0000a04204003986 */ /* 0x0001e4000c101526 */
[----:B0-----:R-:W-:Y:S02]  /*5260*/  @P2 IMAD.MOV.U32 R4, RZ, RZ, R8 ;  /* 0x000000ffff042224 */ /* 0x001fe400078e0008 */
[----:B------:R-:W-:-:S05]  /*5270*/  @P2 IMAD.MOV.U32 R5, RZ, RZ, R9 ;  /* 0x000000ffff052224 */ /* 0x000fca00078e0009 */
[----:B------:R0:W-:Y:S02]  /*5280*/  @P2 STG.E.U16 desc[UR38][R4.64+0xa2], R67 ;  /* 0x0000a24304002986 */ /* 0x0001e4000c101526 */
[----:B0-----:R-:W-:Y:S02]  /*5290*/  @P4 IMAD.MOV.U32 R4, RZ, RZ, R6 ;  /* 0x000000ffff044224 */ /* 0x001fe400078e0006 */
[----:B------:R-:W-:-:S05]  /*52a0*/  @P4 IMAD.MOV.U32 R5, RZ, RZ, R7 ;  /* 0x000000ffff054224 */ /* 0x000fca00078e0007 */
[----:B------:R0:W-:Y:S04]  /*52b0*/  @P4 STG.E.U16 desc[UR38][R4.64+0xb0], R68 ;  /* 0x0000b04404004986 */ /* 0x0001e8000c101526 */
[----:B------:R1:W-:Y:S01]  /*52c0*/  @P5 STG.E.U16 desc[UR38][R6.64+0xb2], R69 ;  /* 0x0000b24506005986 */ /* 0x0003e2000c101526 */
[----:B0-----:R-:W-:Y:S02]  /*52d0*/  @P1 IMAD.MOV.U32 R4, RZ, RZ, R8 ;  /* 0x000000ffff041224 */ /* 0x001fe400078e0008 */
[----:B------:R-:W-:-:S05]  /*52e0*/  @P1 IMAD.MOV.U32 R5, RZ, RZ, R9 ;  /* 0x000000ffff051224 */ /* 0x000fca00078e0009 */
[----:B------:R1:W-:Y:S04]  /*52f0*/  @P1 STG.E.U16 desc[UR38][R4.64+0xb0], R70 ;  /* 0x0000b04604001986 */ /* 0x0003e8000c101526 */
[----:B------:R1:W-:Y:S02]  /*5300*/  @P0 STG.E.U16 desc[UR38][R8.64+0xb2], R71 ;  /* 0x0000b24708000986 */ /* 0x0003e4000c101526 */
.L_x_127:
[----:B------:R-:W-:Y:S05]  /*5310*/  BSYNC B0 ;  /* 0x0000000000007941 */ /* 0x000fea0003800000 */
.L_x_33:
[----:B------:R-:W-:Y:S01]  /*5320*/  IADD3 R16, P0, R16, UR36, RZ ;  /* 0x0000002410107c10 */ /* 0x000fe2000ff1e0ff */
[----:B------:R-:W-:Y:S01]  /*5330*/  ULDC.64 UR4, c[0x0][0x650] ;  /* 0x0001940000047ab9 */ /* 0x000fe20000000a00 */
[----:B------:R-:W-:Y:S01]  /*5340*/  PRMT R3, RZ, 0x7610, R3 ;  /* 0x00007610ff037816 */ /* 0x000fe20000000003 */
[----:B------:R-:W-:Y:S01]  /*5350*/  IMAD.MOV.U32 R86, RZ, RZ, -0x1 ;  /* 0xffffffffff567424 */ /* 0x000fe200078e00ff */
[----:B------:R-:W-:Y:S01]  /*5360*/  IADD3.X R17, R17, UR42, RZ, P0, !PT ;  /* 0x0000002a11117c10 */ /* 0x000fe200087fe4ff */
[----:B------:R-:W-:Y:S01]  /*5370*/  IMAD.MOV.U32 R85, RZ, RZ, -0x1 ;  /* 0xffffffffff557424 */ /* 0x000fe200078e00ff */
[----:B------:R-:W-:-:S04]  /*5380*/  ISETP.GE.U32.AND P0, PT, R16, UR4, PT ;  /* 0x0000000410007c0c */ /* 0x000fc8000bf06070 */
[----:B------:R-:W-:-:S13]  /*5390*/  ISETP.GE.U32.AND.EX P0, PT, R17, UR5, PT, P0 ;  /* 0x0000000511007c0c */ /* 0x000fda000bf06100 */
[----:B------:R-:W-:Y:S05]  /*53a0*/  @P0 BRA `(.L_x_128) ;  /* 0x00000004004c0947 */ /* 0x000fea0003800000 */
[----:B-12-4-:R-:W1:Y:S01]  /*53b0*/  LDC.64 R10, c[0x0][0x628] ;  /* 0x00018a00ff0a7b82 */ /* 0x016e620000000a00 */
[----:B---3--:R-:W2:Y:S01]  /*53c0*/  S2R R12, SR_CTAID.X ;  /* 0x00000000000c7919 */ /* 0x008ea20000002500 */
[----:B------:R-:W-:Y:S02]  /*53d0*/  IMAD.MOV.U32 R8, RZ, RZ, R16 ;  /* 0x000000ffff087224 */ /* 0x000fe400078e0010 */
[----:B------:R-:W-:Y:S01]  /*53e0*/  IMAD.MOV.U32 R9, RZ, RZ, R17 ;  /* 0x000000ffff097224 */ /* 0x000fe200078e0011 */
[----:B------:R-:W3:Y:S03]  /*53f0*/  S2R R20, SR_CTAID.Y ;  /* 0x0000000000147919 */ /* 0x000ee60000002600 */
[----:B------:R-:W4:Y:S08]  /*5400*/  LDC R0, c[0x0][0x630] ;  /* 0x00018c00ff007b82 */ /* 0x000f300000000800 */
[----:B------:R-:W0:Y:S01]  /*5410*/  LDC.64 R14, c[0x0][0x620] ;  /* 0x00018800ff0e7b82 */ /* 0x000e220000000a00 */
[----:B-1----:R-:W-:-:S04]  /*5420*/  ISETP.NE.U32.AND P0, PT, R10, RZ, PT ;  /* 0x000000ff0a00720c */ /* 0x002fc80003f05070 */
[----:B------:R-:W-:-:S13]  /*5430*/  ISETP.NE.AND.EX P0, PT, R11, RZ, PT, P0 ;  /* 0x000000ff0b00720c */ /* 0x000fda0003f05300 */
[----:B0-234-:R-:W-:Y:S05]  /*5440*/  @!P0 BRA `(.L_x_129) ;  /* 0x0000000000288947 */ /* 0x01dfea0003800000 */
        /* <DEDUP_REMOVED lines=10> */
.L_x_129:
[-CC-:B------:R-:W-:Y:S01]  /*54f0*/  SHF.R.U64 R85, R8, R0.reuse, R9.reuse ;  /* 0x0000000008557219 */ /* 0x180fe20000001209 */
[----:B------:R-:W0:Y:S01]  /*5500*/  LDC.64 R26, c[0x0][0x640] ;  /* 0x00019000ff1a7b82 */ /* 0x000e220000000a00 */
[----:B------:R-:W-:Y:S01]  /*5510*/  SHF.R.U32.HI R0, RZ, R0, R9 ;  /* 0x00000000ff007219 */ /* 0x000fe20000011609 */
[----:B------:R-:W-:Y:S01]  /*5520*/  ULDC UR4, c[0x0][0x150] ;  /* 0x0000540000047ab9 */ /* 0x000fe20000000800 */
[----:B------:R-:W-:Y:S02]  /*5530*/  IADD3 R3, P0, RZ, -R85, RZ ;  /* 0x80000055ff037210 */ /* 0x000fe40007f1e0ff */
[----:B------:R-:W-:-:S03]  /*5540*/  I2FP.F32.U32 R7, R12 ;  /* 0x0000000c00077245 */ /* 0x000fc60000201000 */
[----:B------:R-:W1:Y:S01]  /*5550*/  LDC R6, c[0x0][0x618] ;  /* 0x00018600ff067b82 */ /* 0x000e620000000800 */
[----:B------:R-:W-:Y:S02]  /*5560*/  IMAD.X R5, RZ, RZ, ~R0, P0 ;  /* 0x000000ffff057224 */ /* 0x000fe400000e0e00 */
[----:B------:R-:W-:Y:S01]  /*5570*/  FMUL R7, R7, UR4 ;  /* 0x0000000407077c20 */ /* 0x000fe20008400000 */
[----:B------:R-:W-:Y:S01]  /*5580*/  ULDC UR4, c[0x0][0x154] ;  /* 0x0000550000047ab9 */ /* 0x000fe20000000800 */
[-C--:B------:R-:W-:Y:S02]  /*5590*/  IMAD R0, R5, R14.reuse, RZ ;  /* 0x0000000e05007224 */ /* 0x080fe400078e02ff */
[C---:B------:R-:W-:Y:S01]  /*55a0*/  IMAD.WIDE.U32 R4, R3.reuse, R14, R16 ;  /* 0x0000000e03047225 */ /* 0x040fe200078e0010 */
[----:B------:R-:W2:Y:S01]  /*55b0*/  LDC R8, c[0x0][0x608] ;  /* 0x00018200ff087b82 */ /* 0x000ea20000000800 */
[----:B------:R-:W3:Y:S02]  /*55c0*/  F2I.U32.TRUNC.NTZ R7, R7 ;  /* 0x0000000700077305 */ /* 0x000ee4000020f000 */
[----:B------:R-:W-:Y:S01]  /*55d0*/  IMAD R3, R3, R15, R0 ;  /* 0x0000000f03037224 */ /* 0x000fe200078e0200 */
[----:B------:R-:W-:-:S03]  /*55e0*/  I2FP.F32.U32 R0, R20 ;  /* 0x0000001400007245 */ /* 0x000fc60000201000 */
[----:B------:R-:W-:Y:S01]  /*55f0*/  IMAD.IADD R3, R5, 0x1, R3 ;  /* 0x0000000105037824 */ /* 0x000fe200078e0203 */
[----:B------:R-:W4:Y:S01]  /*5600*/  LDC R11, c[0x0][0x658] ;  /* 0x00019600ff0b7b82 */ /* 0x000f220000000800 */
[----:B0-----:R-:W-:-:S04]  /*5610*/  ISETP.NE.U32.AND P0, PT, R26, RZ, PT ;  /* 0x000000ff1a00720c */ /* 0x001fc80003f05070 */
[----:B------:R-:W-:-:S03]  /*5620*/  ISETP.NE.AND.EX P0, PT, R27, RZ, PT, P0 ;  /* 0x000000ff1b00720c */ /* 0x000fc60003f05300 */
[----:B------:R-:W0:Y:S01]  /*5630*/  LDC R9, c[0x0][0x144] ;  /* 0x00005100ff097b82 */ /* 0x000e220000000800 */
[-C--:B-1----:R-:W-:Y:S01]  /*5640*/  SHF.R.U64 R10, R4, R6.reuse, R3 ;  /* 0x00000006040a7219 */ /* 0x082fe20000001203 */
[----:B---3--:R-:W-:Y:S01]  /*5650*/  IMAD.MOV R7, RZ, RZ, -R7 ;  /* 0x000000ffff077224 */ /* 0x008fe200078e0a07 */
[----:B------:R-:W-:Y:S01]  /*5660*/  SHF.R.U32.HI R3, RZ, R6, R3 ;  /* 0x00000006ff037219 */ /* 0x000fe20000011603 */
[----:B------:R-:W-:-:S04]  /*5670*/  FMUL R6, R0, UR4 ;  /* 0x0000000400067c20 */ /* 0x000fc80008400000 */
[----:B------:R-:W1:Y:S01]  /*5680*/  LDC R21, c[0x0][0x148] ;  /* 0x00005200ff157b82 */ /* 0x000e620000000800 */
[----:B------:R3:W0:Y:S01]  /*5690*/  F2I.U32.TRUNC.NTZ R14, R6 ;  /* 0x00000006000e7305 */ /* 0x000622000020f000 */
[-CC-:B--2---:R-:W-:Y:S02]  /*56a0*/  SHF.R.U64 R13, R10, R8.reuse, R3.reuse ;  /* 0x000000080a0d7219 */ /* 0x184fe40000001203 */
[----:B------:R-:W-:-:S04]  /*56b0*/  SHF.R.U32.HI R0, RZ, R8, R3 ;  /* 0x00000008ff007219 */ /* 0x000fc80000011603 */
[----:B-----5:R-:W2:Y:S01]  /*56c0*/  LDC R24, c[0x0][0x648] ;  /* 0x00019200ff187b82 */ /* 0x020ea20000000800 */
[-CC-:B----4-:R-:W-:Y:S02]  /*56d0*/  SHF.R.U64 R15, R13, R11.reuse, R0.reuse ;  /* 0x0000000b0d0f7219 */ /* 0x190fe40000001200 */
[----:B------:R-:W-:-:S03]  /*56e0*/  SHF.R.U32.HI R5, RZ, R11, R0 ;  /* 0x0000000bff057219 */ /* 0x000fc60000011600 */
[----:B------:R-:W-:Y:S02]  /*56f0*/  IMAD.MOV.U32 R4, RZ, RZ, R15 ;  /* 0x000000ffff047224 */ /* 0x000fe400078e000f */
[----:B------:R-:W4:Y:S01]  /*5700*/  LDC R28, c[0x0][0x638] ;  /* 0x00018e00ff1c7b82 */ /* 0x000f220000000800 */
[----:B0-----:R-:W-:-:S07]  /*5710*/  IMAD R25, R9, R7, R12 ;  /* 0x0000000709197224 */ /* 0x001fce00078e020c */
[----:B------:R-:W0:Y:S08]  /*5720*/  LDC R29, c[0x0][0x610] ;  /* 0x00018400ff1d7b82 */ /* 0x000e300000000800 */
[----:B------:R-:W0:Y:S01]  /*5730*/  LDC R30, c[0x0][0x600] ;  /* 0x00018000ff1e7b82 */ /* 0x000e220000000800 */
[----:B-123--:R-:W-:Y:S05]  /*5740*/  @!P0 BRA `(.L_x_130) ;  /* 0x0000000000288947 */ /* 0x00efea0003800000 */
[----:B------:R-:W1:Y:S02]  /*5750*/  LDC R0, c[0x0][0x64c] ;  /* 0x00019300ff007b82 */ /* 0x000e640000000800 */
[----:B-1----:R-:W-:-:S05]  /*5760*/  IADD3 R3, P0, R15, R0, RZ ;  /* 0x000000000f037210 */ /* 0x002fca0007f1e0ff */
        /* <DEDUP_REMOVED lines=8> */
.L_x_130:
[----:B------:R-:W-:Y:S01]  /*57f0*/  ISETP.NE.AND P0, PT, R2, 0x1, PT ;  /* 0x000000010200780c */ /* 0x000fe20003f05270 */
[----:B------:R-:W-:Y:S01]  /*5800*/  IMAD.MOV R14, RZ, RZ, -R14 ;  /* 0x000000ffff0e7224 */ /* 0x000fe200078e0a0e */
[----:B------:R-:W-:Y:S02]  /*5810*/  SHF.R.U64 R0, R4, R24, R5 ;  /* 0x0000001804007219 */ /* 0x000fe40000001205 */
[----:B------:R-:W-:Y:S02]  /*5820*/  LOP3.LUT R3, R13, R82, RZ, 0xc0, !PT ;  /* 0x000000520d037212 */ /* 0x000fe400078ec0ff */
[----:B------:R-:W-:Y:S01]  /*5830*/  LOP3.LUT R10, R10, R81, RZ, 0xc0, !PT ;  /* 0x000000510a0a7212 */ /* 0x000fe200078ec0ff */
[----:B------:R-:W-:Y:S02]  /*5840*/  IMAD.MOV R4, RZ, RZ, -R0 ;  /* 0x000000ffff047224 */ /* 0x000fe400078e0a00 */
[----:B------:R-:W-:Y:S02]  /*5850*/  IMAD R0, R76, R0, R3 ;  /* 0x000000004c007224 */ /* 0x000fe400078e0203 */
[----:B----4-:R-:W-:-:S02]  /*5860*/  IMAD R3, R4, R28, R15 ;  /* 0x0000001c04037224 */ /* 0x010fc400078e020f */
[----:B------:R-:W-:Y:S02]  /*5870*/  @P0 IMAD R25, R21, R14, R20 ;  /* 0x0000000e15190224 */ /* 0x000fe400078e0214 */
[----:B0-----:R-:W-:Y:S02]  /*5880*/  IMAD R5, R3, R30, R10 ;  /* 0x0000001e03057224 */ /* 0x001fe400078e020a */
[----:B------:R-:W-:Y:S02]  /*5890*/  IMAD R0, R0, R29, R25 ;  /* 0x0000001d00007224 */ /* 0x000fe400078e0219 */
[----:B------:R-:W-:-:S03]  /*58a0*/  IMAD.MOV.U32 R4, RZ, RZ, 0x1 ;  /* 0x00000001ff047424 */ /* 0x000fc600078e00ff */
[----:B------:R-:W-:Y:S02]  /*58b0*/  SEL R86, R5, R0, !P0 ;  /* 0x0000000005567207 */ /* 0x000fe40004000000 */
[----:B------:R-:W-:Y:S02]  /*58c0*/  PRMT R3, R4, 0x7610, R3 ;  /* 0x0000761004037816 */ /* 0x000fe40000000003 */
[----:B------:R-:W-:-:S07]  /*58d0*/  SEL R0, R0, R5, !P0 ;  /* 0x0000000500007207 */ /* 0x000fce0004000000 */
.L_x_128:
[----:B------:R-:W-:Y:S01]  /*58e0*/  UIADD3 UR41, UR43, UR41, URZ ;  /* 0x000000292b297290 */ /* 0x000fe2000fffe03f */
[----:B------:R-:W-:Y:S01]  /*58f0*/  LOP3.LUT P0, RZ, R3, 0xff, RZ, 0xc0, !PT ;  /* 0x000000ff03ff7812 */ /* 0x000fe2000780c0ff */
[----:B------:R-:W-:Y:S02]  /*5900*/  IMAD.MOV.U32 R87, RZ, RZ, R0 ;  /* 0x000000ffff577224 */ /* 0x000fe400078e0000 */
[----:B------:R-:W-:Y:S02]  /*5910*/  USHF.R.U32.HI UR4, URZ, 0x3, UR41 ;  /* 0x000000033f047899 */ /* 0x000fe40008011629 */
[----:B------:R-:W-:Y:S02]  /*5920*/  UISETP.GT.U32.AND UP1, UPT, UR41, 0x7, UPT ;  /* 0x000000072900788c */ /* 0x000fe4000bf24070 */
[----:B------:R-:W-:Y:S02]  /*5930*/  ULOP3.LUT UR4, UR4, 0x1, URZ, 0xc0, !UPT ;  /* 0x0000000104047892 */ /* 0x000fe4000f8ec03f */
[----:B------:R-:W-:-:S02]  /*5940*/  UISETP.LT.U32.AND UP1, UPT, UR43, 0x8, UP1 ;  /* 0x000000082b00788c */ /* 0x000fc40008f21070 */
[----:B------:R-:W-:Y:S02]  /*5950*/  UISETP.NE.U32.AND UP0, UPT, UR4, 0x1, UPT ;  /* 0x000000010400788c */ /* 0x000fe4000bf05070 */
[----:B------:R-:W-:Y:S02]  /*5960*/  USEL UR5, URZ, 0x1, !UP1 ;  /* 0x000000013f057887 */ /* 0x000fe4000c800000 */
[----:B------:R-:W-:Y:S02]  /*5970*/  UISETP.GT.U32.AND UP0, UPT, UR43, 0x7, !UP0 ;  /* 0x000000072b00788c */ /* 0x000fe4000c704070 */
[----:B------:R-:W-:Y:S02]  /*5980*/  ULOP3.LUT UR41, UR41, 0x7, URZ, 0xc0, !UPT ;  /* 0x0000000729297892 */ /* 0x000fe4000f8ec03f */
[----:B------:R-:W-:-:S04]  /*5990*/  USEL UR4, URZ, 0x1, !UP0 ;  /* 0x000000013f047887 */ /* 0x000fc8000c000000 */
[----:B------:R-:W-:Y:S01]  /*59a0*/  ULOP3.LUT UR40, UR4, UR40, UR5, 0x96, !UPT ;  /* 0x0000002804287292 */ /* 0x000fe2000f8e9605 */
[----:B------:R-:W-:Y:S11]  /*59b0*/  @P0 BRA `(.L_x_131) ;  /* 0xffffffb800dc0947 */ /* 0x000ff6000383ffff */
[----:B------:R-:W-:Y:S05]  /*59c0*/  EXIT ;  /* 0x000000000000794d */ /* 0x000fea0003800000 */
.L_x_8:
        /* <DEDUP_REMOVED lines=26> */
.L_x_133:
[----:B------:R-:W0:Y:S01]  /*5b70*/  LDC.64 R28, c[0x0][0x640] ;  /* 0x00019000ff1c7b82 */ /* 0x000e220000000a00 */
[-CC-:B------:R-:W-:Y:S01]  /*5b80*/  SHF.R.U64 R21, R14, R8.reuse, R15.reuse ;  /* 0x000000080e157219 */ /* 0x180fe2000000120f */
[----:B------:R-:W-:Y:S01]  /*5b90*/  IMAD.MOV.U32 R31, RZ, RZ, 0x1 ;  /* 0x00000001ff1f7424 */ /* 0x000fe200078e00ff */
[----:B------:R-:W-:Y:S02]  /*5ba0*/  SHF.R.U32.HI R7, RZ, R8, R15 ;  /* 0x00000008ff077219 */ /* 0x000fe4000001160f */
[----:B------:R-:W-:-:S03]  /*5bb0*/  IADD3 R13, P0, RZ, -R21, RZ ;  /* 0x80000015ff0d7210 */ /* 0x000fc60007f1e0ff */
[----:B------:R-:W1:Y:S02]  /*5bc0*/  LDC R12, c[0x0][0x618] ;  /* 0x00018600ff0c7b82 */ /* 0x000e640000000800 */
[----:B------:R-:W-:Y:S02]  /*5bd0*/  IMAD.X R7, RZ, RZ, ~R7, P0 ;  /* 0x000000ffff077224 */ /* 0x000fe400000e0e07 */
[----:B------:R-:W-:-:S04]  /*5be0*/  IMAD.WIDE.U32 R10, R13, R24, R16 ;  /* 0x000000180d0a7225 */ /* 0x000fc800078e0010 */
[----:B------:R-:W2:Y:S01]  /*5bf0*/  LDC R14, c[0x0][0x608] ;  /* 0x00018200ff0e7b82 */ /* 0x000ea20000000800 */
[----:B------:R-:W-:-:S04]  /*5c00*/  IMAD R8, R7, R24, RZ ;  /* 0x0000001807087224 */ /* 0x000fc800078e02ff */
[----:B------:R-:W-:-:S03]  /*5c10*/  IMAD R7, R13, R25, R8 ;  /* 0x000000190d077224 */ /* 0x000fc600078e0208 */
[----:B------:R-:W3:Y:S01]  /*5c20*/  LDC R26, c[0x0][0x658] ;  /* 0x00019600ff1a7b82 */ /* 0x000ee20000000800 */
[----:B------:R-:W-:Y:S01]  /*5c30*/  IMAD.IADD R7, R11, 0x1, R7 ;  /* 0x000000010b077824 */ /* 0x000fe200078e0207 */
[----:B0-----:R-:W-:Y:S01]  /*5c40*/  ISETP.NE.U32.AND P0, PT, R28, RZ, PT ;  /* 0x000000ff1c00720c */ /* 0x001fe20003f05070 */
[----:B------:R-:W-:-:S03]  /*5c50*/  IMAD.MOV.U32 R11, RZ, RZ, -0x1 ;  /* 0xffffffffff0b7424 */ /* 0x000fc600078e00ff */
        /* <DEDUP_REMOVED lines=8> */
[-C--:B---3--:R-:W-:Y:S02]  /*5ce0*/  SHF.L.U32 R10, R11, R26.reuse, RZ ;  /* 0x0000001a0b0a7219 */ /* 0x088fe400000006ff */
[--C-:B------:R-:W-:Y:S02]  /*5cf0*/  SHF.R.U64 R24, R22, R26, R7.reuse ;  /* 0x0000001a16187219 */ /* 0x100fe40000001207 */
[----:B------:R-:W-:Y:S02]  /*5d00*/  LOP3.LUT R33, RZ, R10, RZ, 0x33, !PT ;  /* 0x0000000aff217212 */ /* 0x000fe400078e33ff */
[----:B------:R-:W-:Y:S01]  /*5d10*/  SHF.R.U32.HI R11, RZ, R26, R7 ;  /* 0x0000001aff0b7219 */ /* 0x000fe20000011607 */
[----:B------:R-:W3:Y:S01]  /*5d20*/  LDC R30, c[0x0][0x610] ;  /* 0x00018400ff1e7b82 */ /* 0x000ee20000000800 */
[----:B------:R-:W-:Y:S01]  /*5d30*/  IMAD.MOV.U32 R10, RZ, RZ, R24 ;  /* 0x000000ffff0a7224 */ /* 0x000fe200078e0018 */
[----:B------:R-:W-:Y:S06]  /*5d40*/  @!P0 BRA `(.L_x_134) ;  /* 0x0000000000288947 */ /* 0x000fec0003800000 */
        /* <DEDUP_REMOVED lines=10> */
.L_x_134:
[----:B------:R-:W-:Y:S02]  /*5df0*/  ISETP.NE.AND P0, PT, R2, 0x1, PT ;  /* 0x000000010200780c */ /* 0x000fe40003f05270 */
[----:B-1----:R-:W-:Y:S01]  /*5e00*/  SHF.R.U64 R8, R10, R8, R11 ;  /* 0x000000080a087219 */ /* 0x002fe2000000120b */
[----:B0-----:R-:W-:Y:S01]  /*5e10*/  VIADD R11, R25, 0xffffffff ;  /* 0xffffffff190b7836 */ /* 0x001fe20000000000 */
[----:B------:R-:W-:Y:S02]  /*5e20*/  SHF.L.U32 R31, R31, R26, RZ ;  /* 0x0000001a1f1f7219 */ /* 0x000fe400000006ff */
[----:B------:R-:W-:Y:S01]  /*5e30*/  LOP3.LUT R5, R22, R33, RZ, 0xc0, !PT ;  /* 0x0000002116057212 */ /* 0x000fe200078ec0ff */
[----:B------:R-:W-:-:S04]  /*5e40*/  IMAD.MOV R7, RZ, RZ, -R8 ;  /* 0x000000ffff077224 */ /* 0x000fc800078e0a08 */
[----:B------:R-:W-:Y:S02]  /*5e50*/  IMAD R5, R31, R8, R5 ;  /* 0x000000081f057224 */ /* 0x000fe400078e0205 */
[----:B------:R-:W-:Y:S01]  /*5e60*/  @P0 IMAD R6, R9, R23, R4 ;  /* 0x0000001709060224 */ /* 0x000fe200078e0204 */
[----:B------:R-:W-:Y:S01]  /*5e70*/  LOP3.LUT R9, R20, R11, RZ, 0xc0, !PT ;  /* 0x0000000b14097212 */ /* 0x000fe200078ec0ff */
[----:B--2---:R-:W-:Y:S02]  /*5e80*/  IMAD R4, R7, R27, R24 ;  /* 0x0000001b07047224 */ /* 0x004fe400078e0218 */
[----:B---3--:R-:W-:Y:S02]  /*5e90*/  IMAD R6, R5, R30, R6 ;  /* 0x0000001e05067224 */ /* 0x008fe400078e0206 */
[----:B------:R-:W-:Y:S02]  /*5ea0*/  IMAD R5, R4, R25, R9 ;  /* 0x0000001904057224 */ /* 0x000fe400078e0209 */
[----:B------:R-:W-:-:S02]  /*5eb0*/  IMAD.MOV.U32 R8, RZ, RZ, 0x1 ;  /* 0x00000001ff087424 */ /* 0x000fc400078e00ff */
[----:B------:R-:W-:Y:S01]  /*5ec0*/  IMAD.MOV.U32 R7, RZ, RZ, R21 ;  /* 0x000000ffff077224 */ /* 0x000fe200078e0015 */
[----:B------:R-:W-:Y:S02]  /*5ed0*/  SEL R19, R5, R6, !P0 ;  /* 0x0000000605137207 */ /* 0x000fe40004000000 */
[----:B------:R-:W-:-:S07]  /*5ee0*/  SEL R20, R6, R5, !P0 ;  /* 0x0000000506147207 */ /* 0x000fce0004000000 */
.L_x_132:
[----:B------:R-:W-:-:S08]  /*5ef0*/  NOP ;  /* 0x0000000000007918 */ /* 0x000fd00000000000 */
[----:B------:R-:W0:-:S00]  /*5f00*/  USETMAXREG.DEALLOC.CTAPOOL 0x28 ;  /* 0x00000028000079c8 */ /* 0x000e0000080e0500 */
[----:B0-----:R-:W-:-:S13]  /*5f10*/  ISETP.NE.AND P0, PT, R3, RZ, PT ;  /* 0x000000ff0300720c */ /* 0x001fda0003f05270 */
[----:B------:R-:W-:Y:S05]  /*5f20*/  @P0 EXIT ;  /* 0x000000000000094d */ /* 0x000fea0003800000 */
[----:B------:R-:W-:Y:S01]  /*5f30*/  LOP3.LUT P0, RZ, R8, 0xff, RZ, 0xc0, !PT ;  /* 0x000000ff08ff7812 */ /* 0x000fe2000780c0ff */
[----:B------:R-:W-:Y:S02]  /*5f40*/  IMAD.MOV.U32 R3, RZ, RZ, 0x1 ;  /* 0x00000001ff037424 */ /* 0x000fe400078e00ff */
[----:B------:R-:W-:-:S10]  /*5f50*/  IMAD.MOV.U32 R8, RZ, RZ, RZ ;  /* 0x000000ffff087224 */ /* 0x000fd400078e00ff */
[----:B------:R-:W-:Y:S05]  /*5f60*/  @!P0 BRA `(.L_x_135) ;  /* 0x0000000c00248947 */ /* 0x000fea0003800000 */
[----:B------:R-:W0:Y:S01]  /*5f70*/  LDC R3, c[0x0][0x28c] ;  /* 0x0000a300ff037b82 */ /* 0x000e220000000800 */
[----:B------:R-:W1:Y:S01]  /*5f80*/  S2R R10, SR_CgaCtaId ;  /* 0x00000000000a7919 */ /* 0x000e620000008800 */
[----:B------:R-:W-:Y:S01]  /*5f90*/  ULDC UR5, c[0x0][0x658] ;  /* 0x0001960000057ab9 */ /* 0x000fe20000000800 */
[----:B------:R-:W-:Y:S01]  /*5fa0*/  UMOV UR6, 0xffffffff ;  /* 0xffffffff00067882 */ /* 0x000fe20000000000 */
[----:B------:R-:W-:Y:S01]  /*5fb0*/  BSSY B0, `(.L_x_135) ;  /* 0x00000c4000007945 */ /* 0x000fe20003800000 */
[----:B------:R-:W-:Y:S01]  /*5fc0*/  USHF.L.U32 UR6, UR6, UR5, URZ ;  /* 0x0000000506067299 */ /* 0x000fe2000800063f */
[----:B------:R-:W-:Y:S01]  /*5fd0*/  IMAD.MOV.U32 R11, RZ, RZ, 0x1 ;  /* 0x00000001ff0b7424 */ /* 0x000fe200078e00ff */
[----:B------:R-:W-:Y:S01]  /*5fe0*/  LOP3.LUT R13, R18, 0x2, RZ, 0xfc, !PT ;  /* 0x00000002120d7812 */ /* 0x000fe200078efcff */
[----:B------:R-:W-:Y:S01]  /*5ff0*/  IMAD.MOV.U32 R8, RZ, RZ, RZ ;  /* 0x000000ffff087224 */ /* 0x000fe200078e00ff */
[----:B------:R-:W-:Y:S01]  /*6000*/  ULDC UR4, c[0x0][0x600] ;  /* 0x0001800000047ab9 */ /* 0x000fe20000000800 */
[----:B------:R-:W-:Y:S01]  /*6010*/  UMOV UR7, 0x1 ;  /* 0x0000000100077882 */ /* 0x000fe20000000000 */
[----:B------:R-:W-:-:S02]  /*6020*/  UIADD3 UR15, UR4, -0x1, URZ ;  /* 0xffffffff040f7890 */ /* 0x000fc4000fffe03f */
[----:B------:R-:W-:Y:S02]  /*6030*/  USHF.L.U32 UR17, UR7, UR5, URZ ;  /* 0x0000000507117299 */ /* 0x000fe4000800063f */
[----:B------:R-:W-:Y:S01]  /*6040*/  ULOP3.LUT UR16, URZ, UR6, URZ, 0x33, !UPT ;  /* 0x000000063f107292 */ /* 0x000fe2000f8e333f */
[----:B------:R-:W-:Y:S01]  /*6050*/  ULDC.64 UR20, c[0x0][0x198] ;  /* 0x0000660000147ab9 */ /* 0x000fe20000000a00 */
[----:B0-----:R-:W-:-:S05]  /*6060*/  VIADD R3, R3, 0x3f ;  /* 0x0000003f03037836 */ /* 0x001fca0000000000 */
[----:B------:R-:W-:-:S04]  /*6070*/  SHF.R.S32.HI R4, RZ, 0x1f, R3 ;  /* 0x0000001fff047819 */ /* 0x000fc80000011403 */
[----:B------:R-:W-:Y:S01]  /*6080*/  LEA.HI R4, R4, R3, RZ, 0x6 ;  /* 0x0000000304047211 */ /* 0x000fe200078f30ff */
[----:B------:R-:W-:Y:S01]  /*6090*/  IMAD.MOV.U32 R3, RZ, RZ, 0x1 ;  /* 0x00000001ff037424 */ /* 0x000fe200078e00ff */
[----:B-1----:R-:W-:Y:S02]  /*60a0*/  LOP3.LUT R10, R10, 0x1, RZ, 0xc0, !PT ;  /* 0x000000010a0a7812 */ /* 0x002fe400078ec0ff */
[----:B------:R-:W-:-:S05]  /*60b0*/  SHF.R.S32.HI R9, RZ, 0x6, R4 ;  /* 0x00000006ff097819 */ /* 0x000fca0000011404 */
[----:B------:R-:W-:-:S07]  /*60c0*/  VIADD R12, R9, 0x1 ;  /* 0x00000001090c7836 */ /* 0x000fce0000000000 */
.L_x_146:
[----:B------:R-:W-:-:S03]  /*60d0*/  UMOV UR4, 0xffffffff ;  /* 0xffffffff00047882 */ /* 0x000fc60000000000 */
[----:B------:R-:W-:Y:S05]  /*60e0*/  BRA.DIV UR4, `(.L_x_136) ;  /* 0x00000012043c7947 */ /* 0x000fea000b800000 */
[----:B------:R-:W-:-:S13]  /*60f0*/  ELECT P6, URZ, PT ;  /* 0x00000000003f782f */ /* 0x000fda00038c0000 */
.L_x_161:
[----:B------:R-:W0:Y:S01]  /*6100*/  LDC R4, c[0x0][0x28c] ;  /* 0x0000a300ff047b82 */ /* 0x000e220000000800 */
[----:B------:R-:W-:Y:S01]  /*6110*/  BSSY B1, `(.L_x_137) ;  /* 0x000003a000017945 */ /* 0x000fe20003800000 */
[----:B0-----:R-:W-:-:S13]  /*6120*/  ISETP.LT.OR P6, PT, R4, 0x1, !P6 ;  /* 0x000000010400780c */ /* 0x001fda00077c1670 */
[----:B------:R-:W-:Y:S05]  /*6130*/  @P6 BRA `(.L_x_138) ;  /* 0x0000000000dc6947 */ /* 0x000fea0003800000 */
[----:B------:R-:W-:Y:S02]  /*6140*/  IMAD R19, R19, 0x2, R10 ;  /* 0x0000000213137824 */ /* 0x000fe400078e020a */
[----:B------:R-:W-:Y:S02]  /*6150*/  IMAD.SHL.U32 R20, R20, 0x80, RZ ;  /* 0x0000008014147824 */ /* 0x000fe400078e00ff */
[----:B------:R-:W-:Y:S02]  /*6160*/  IMAD.MOV.U32 R23, RZ, RZ, RZ ;  /* 0x000000ffff177224 */ /* 0x000fe400078e00ff */
[----:B------:R-:W-:Y:S02]  /*6170*/  IMAD.MOV.U32 R4, RZ, RZ, R12 ;  /* 0x000000ffff047224 */ /* 0x000fe400078e000c */
[----:B------:R-:W-:Y:S02]  /*6180*/  IMAD.MOV.U32 R5, RZ, RZ, R3 ;  /* 0x000000ffff057224 */ /* 0x000fe400078e0003 */
[----:B------:R-:W-:-:S02]  /*6190*/  IMAD.MOV.U32 R15, RZ, RZ, R8 ;  /* 0x000000ffff0f7224 */ /* 0x000fc400078e0008 */
[----:B------:R-:W-:-:S07]  /*61a0*/  IMAD R19, R19, 0x30, RZ ;  /* 0x0000003013137824 */ /* 0x000fce00078e02ff */
.L_x_141:
[----:B------:R-:W0:Y:S01]  /*61b0*/  S2R R21, SR_CgaCtaId ;  /* 0x0000000000157919 */ /* 0x000e220000008800 */
[----:B------:R-:W-:Y:S02]  /*61c0*/  MOV R6, 0x400 ;  /* 0x0000040000067802 */ /* 0x000fe40000000f00 */
[----:B------:R-:W-:-:S13]  /*61d0*/  ISETP.NE.AND P1, PT, R0, RZ, PT ;  /* 0x000000ff0000720c */ /* 0x000fda0003f25270 */
[----:B------:R-:W1:Y:S01]  /*61e0*/  @!P1 LDC R14, c[0x0][0x500] ;  /* 0x00014000ff0e9b82 */ /* 0x000e620000000800 */
[----:B0-----:R-:W-:Y:S02]  /*61f0*/  LEA R22, R21, R6, 0x18 ;  /* 0x0000000615167211 */ /* 0x001fe400078ec0ff */
[----:B------:R-:W-:-:S03]  /*6200*/  SHF.L.U32 R6, R5, 0x1f, RZ ;  /* 0x0000001f05067819 */ /* 0x000fc600000006ff */
[----:B------:R-:W-:-:S04]  /*6210*/  IMAD R21, R15, 0x8, R22 ;  /* 0x000000080f157824 */ /* 0x000fc800078e0216 */
[----:B------:R-:W0:Y:S02]  /*6220*/  SYNCS.PHASECHK.TRANS64.TRYWAIT P0, [R21+URZ+0x40], R6 ;  /* 0x00004006150075a7 */ /* 0x000e24000800017f */
[----:B01----:R-:W-:Y:S05]  /*6230*/  @!P0 BRA `(.L_x_139) ;  /* 0x0000001000088947 */ /* 0x003fea0003800000 */
.L_x_162:
[----:B0-----:R-:W-:Y:S01]  /*6240*/  PRMT R6, R13, 0x9910, RZ ;  /* 0x000099100d067816 */ /* 0x001fe200000000ff */
[----:B------:R0:W-:Y:S03]  /*6250*/  @!P1 SYNCS.ARRIVE.TRANS64 RZ, [R21+URZ], R14 ;  /* 0x0000000e15ff99a7 */ /* 0x0001e6000800003f */
[----:B------:R-:W-:-:S13]  /*6260*/  ISETP.NE.AND P0, PT, R6, 0x2, PT ;  /* 0x000000020600780c */ /* 0x000fda0003f05270 */
[----:B0-----:R-:W-:Y:S05]  /*6270*/  @P0 BRA `(.L_x_140) ;  /* 0x0000000000040947 */ /* 0x001fea0003800000 */
[----:B------:R-:W-:Y:S01]  /*6280*/  BPT.TRAP 0x1 ;  /* 0x000000040000795c */ /* 0x000fe20000300000 */
.L_x_140:
[----:B------:R-:W-:Y:S01]  /*6290*/  IMAD R6, R15, 0x2, R10 ;  /* 0x000000020f067824 */ /* 0x000fe200078e020a */
[----:B------:R-:W-:Y:S01]  /*62a0*/  R2UR UR9, R21 ;  /* 0x00000000150972ca */ /* 0x000fe200000e0000 */
[--C-:B------:R-:W-:Y:S01]  /*62b0*/  IMAD R14, R15, 0x4000, R22.reuse ;  /* 0x000040000f0e7824 */ /* 0x100fe200078e0216 */
[----:B------:R-:W-:Y:S01]  /*62c0*/  UIADD3 UR4, UP0, UR20, 0xf0, URZ ;  /* 0x000000f014047890 */ /* 0x000fe2000ff1e03f */
[----:B------:R-:W-:Y:S01]  /*62d0*/  IMAD R6, R6, 0xc00, RZ ;  /* 0x00000c0006067824 */ /* 0x000fe200078e02ff */
[----:B------:R-:W-:Y:S01]  /*62e0*/  R2UR UR11, R20 ;  /* 0x00000000140b72ca */ /* 0x000fe200000e0000 */
[----:B------:R-:W-:Y:S01]  /*62f0*/  VIADD R4, R4, 0xffffffff ;  /* 0xffffffff04047836 */ /* 0x000fe20000000000 */
[----:B------:R-:W-:Y:S01]  /*6300*/  R2UR UR5, R14 ;  /* 0x000000000e0572ca */ /* 0x000fe200000e0000 */
[----:B------:R-:W-:Y:S01]  /*6310*/  IMAD R6, R6, 0x2, R22 ;  /* 0x0000000206067824 */ /* 0x000fe200078e0216 */
[----:B------:R-:W-:Y:S01]  /*6320*/  R2UR UR10, R23 ;  /* 0x00000000170a72ca */ /* 0x000fe200000e0000 */
[----:B------:R-:W-:Y:S01]  /*6330*/  UIADD3 UR22, UP1, UR20, 0x1f0, URZ ;  /* 0x000001f014167890 */ /* 0x000fe2000ff3e03f */
[----:B------:R-:W-:Y:S01]  /*6340*/  R2UR UR12, R7 ;  /* 0x00000000070c72ca */ /* 0x000fe200000e0000 */
[----:B------:R-:W-:Y:S01]  /*6350*/  VIADD R15, R15, 0x1 ;  /* 0x000000010f0f7836 */ /* 0x000fe20000000000 */
[----:B------:R-:W-:Y:S01]  /*6360*/  R2UR UR8, R6 ;  /* 0x00000000060872ca */ /* 0x000fe200000e0000 */
[----:B------:R-:W-:Y:S01]  /*6370*/  UIADD3.X UR23, URZ, UR21, URZ, UP1, !UPT ;  /* 0x000000153f177290 */ /* 0x000fe20008ffe43f */
[----:B------:R-:W-:Y:S01]  /*6380*/  R2UR UR18, R19 ;  /* 0x00000000131272ca */ /* 0x000fe200000e0000 */
[----:B------:R-:W-:Y:S01]  /*6390*/  UMOV UR6, 0x0 ;  /* 0x0000000000067882 */ /* 0x000fe20000000000 */
[----:B------:R-:W-:Y:S01]  /*63a0*/  ISETP.GT.AND P1, PT, R4, 0x1, PT ;  /* 0x000000010400780c */ /* 0x000fe20003f24270 */
[----:B------:R-:W-:Y:S01]  /*63b0*/  UMOV UR7, 0x10000000 ;  /* 0x1000000000077882 */ /* 0x000fe20000000000 */
[----:B------:R-:W-:Y:S01]  /*63c0*/  ISETP.NE.AND P0, PT, R15, 0x8, PT ;  /* 0x000000080f00780c */ /* 0x000fe20003f05270 */
[----:B------:R-:W-:Y:S01]  /*63d0*/  UIADD3 UR13, UR5, 0x180, URZ ;  /* 0x00000180050d7890 */ /* 0x000fe2000fffe03f */
[----:B------:R-:W-:Y:S01]  /*63e0*/  VIADD R23, R23, 0x40 ;  /* 0x0000004017177836 */ /* 0x000fe20000000000 */
[----:B------:R-:W-:Y:S01]  /*63f0*/  UIADD3.X UR5, URZ, UR21, URZ, UP0, !UPT ;  /* 0x000000153f057290 */ /* 0x000fe200087fe43f */
[----:B------:R-:W-:Y:S01]  /*6400*/  SEL R6, RZ, 0x1, P0 ;  /* 0x00000001ff067807 */ /* 0x000fe20000000000 */
[----:B------:R-:W-:Y:S01]  /*6410*/  UMOV UR19, 0x30000 ;  /* 0x0003000000137882 */ /* 0x000fe20000000000 */
[----:B------:R-:W-:Y:S01]  /*6420*/  SEL R15, R15, RZ, P0 ;  /* 0x000000ff0f0f7207 */ /* 0x000fe20000000000 */
[----:B------:R-:W-:Y:S01]  /*6430*/  UIADD3 UR14, UR8, 0x20180, URZ ;  /* 0x00020180080e7890 */ /* 0x000fe2000fffe03f */
[----:B------:R-:W-:-:S02]  /*6440*/  LOP3.LUT R5, R5, R6, RZ, 0x3c, !PT ;  /* 0x0000000605057212 */ /* 0x000fc400078e3cff */
[----:B------:R-:W-:Y:S02]  /*6450*/  UMOV UR8, UR13 ;  /* 0x0000000d00087c82 */ /* 0x000fe40008000000 */
[----:B------:R0:W-:Y:S02]  /*6460*/  UTMALDG.3D [UR8], [UR4], desc[UR6] ;  /* 0x00000608040075b4 */ /* 0x0001e40008011000 */
[----:B0-----:R-:W-:Y:S01]  /*6470*/  UMOV UR8, UR14 ;  /* 0x0000000e00087c82 */ /* 0x001fe20008000000 */
[----:B------:R-:W-:Y:S02]  /*6480*/  UMOV UR11, UR18 ;  /* 0x00000012000b7c82 */ /* 0x000fe40008000000 */
[----:B------:R0:W-:Y:S02]  /*6490*/  UTMALDG.3D.MULTICAST [UR8], [UR22], UR19, desc[UR6] ;  /* 0x00000608160073b4 */ /* 0x0001e40008011813 */
[----:B0-----:R-:W-:Y:S05]  /*64a0*/  @P1 BRA `(.L_x_141) ;  /* 0xfffffffc00401947 */ /* 0x001fea000383ffff */
.L_x_138:
[----:B------:R-:W-:Y:S05]  /*64b0*/  BSYNC B1 ;  /* 0x0000000000017941 */ /* 0x000fea0003800000 */
.L_x_137:
[----:B------:R-:W-:Y:S01]  /*64c0*/  LOP3.LUT P1, RZ, R11, 0xff, RZ, 0xc0, !PT ;  /* 0x000000ff0bff7812 */ /* 0x000fe2000782c0ff */
[----:B------:R-:W-:Y:S01]  /*64d0*/  IMAD.IADD R8, R9, 0x1, R8 ;  /* 0x0000000109087824 */ /* 0x000fe200078e0208 */
[----:B------:R-:W-:Y:S01]  /*64e0*/  IADD3 R16, P2, R16, UR36, RZ ;  /* 0x0000002410107c10 */ /* 0x000fe2000ff5e0ff */
[----:B------:R-:W-:Y:S01]  /*64f0*/  ULDC.64 UR4, c[0x0][0x650] ;  /* 0x0001940000047ab9 */ /* 0x000fe20000000a00 */
[----:B------:R-:W-:Y:S01]  /*6500*/  BSSY B1, `(.L_x_142) ;  /* 0x000006c000017945 */ /* 0x000fe20003800000 */
[----:B------:R-:W-:Y:S01]  /*6510*/  IMAD.MOV.U32 R20, RZ, RZ, -0x1 ;  /* 0xffffffffff147424 */ /* 0x000fe200078e00ff */
[----:B------:R-:W-:Y:S01]  /*6520*/  SHF.R.U32.HI R4, RZ, 0x3, R8 ;  /* 0x00000003ff047819 */ /* 0x000fe20000011608 */
[----:B------:R-:W-:Y:S01]  /*6530*/  IMAD.MOV.U32 R19, RZ, RZ, -0x1 ;  /* 0xffffffffff137424 */ /* 0x000fe200078e00ff */
[----:B------:R-:W-:Y:S01]  /*6540*/  ISETP.GT.U32.AND P0, PT, R8, 0x7, PT ;  /* 0x000000070800780c */ /* 0x000fe20003f04070 */
[----:B------:R-:W-:Y:S01]  /*6550*/  IMAD.MOV.U32 R7, RZ, RZ, -0x1 ;  /* 0xffffffffff077424 */ /* 0x000fe200078e00ff */
[----:B------:R-:W-:-:S02]  /*6560*/  LOP3.LUT R4, R4, 0x1, RZ, 0xc0, !PT ;  /* 0x0000000104047812 */ /* 0x000fc400078ec0ff */
[----:B------:R-:W-:Y:S01]  /*6570*/  ISETP.LT.U32.AND P0, PT, R9, 0x8, P0 ;  /* 0x000000080900780c */ /* 0x000fe20000701070 */
[----:B------:R-:W0:Y:S01]  /*6580*/  @P1 S2R R6, SR_CgaCtaId ;  /* 0x0000000000061919 */ /* 0x000e220000008800 */
[----:B------:R-:W-:Y:S02]  /*6590*/  @P1 MOV R5, 0x400 ;  /* 0x0000040000051802 */ /* 0x000fe40000000f00 */
[----:B------:R-:W-:Y:S02]  /*65a0*/  IADD3.X R17, R17, UR42, RZ, P2, !PT ;  /* 0x0000002a11117c10 */ /* 0x000fe400097fe4ff */
[----:B------:R-:W-:Y:S02]  /*65b0*/  ISETP.GE.U32.AND P2, PT, R16, UR4, PT ;  /* 0x0000000410007c0c */ /* 0x000fe4000bf46070 */
[----:B------:R-:W-:Y:S02]  /*65c0*/  LOP3.LUT R8, R8, 0x7, RZ, 0xc0, !PT ;  /* 0x0000000708087812 */ /* 0x000fe400078ec0ff */
[----:B------:R-:W-:-:S02]  /*65d0*/  PRMT R11, RZ, 0x7610, R11 ;  /* 0x00007610ff0b7816 */ /* 0x000fc4000000000b */
[----:B0-----:R-:W-:-:S04]  /*65e0*/  @P1 LEA R5, R6, R5, 0x18 ;  /* 0x0000000506051211 */ /* 0x001fc800078ec0ff */
[----:B------:R0:W-:Y:S01]  /*65f0*/  @P1 SYNCS.ARRIVE.TRANS64.A1T0 RZ, [R5+URZ+0x98], RZ ;  /* 0x000098ff05ff19a7 */ /* 0x0001e2000810003f */
[----:B------:R-:W-:Y:S02]  /*6600*/  ISETP.NE.U32.AND P1, PT, R4, 0x1, PT ;  /* 0x000000010400780c */ /* 0x000fe40003f25070 */
[----:B------:R-:W-:Y:S02]  /*6610*/  SEL R4, RZ, 0x1, !P0 ;  /* 0x00000001ff047807 */ /* 0x000fe40004000000 */
[----:B------:R-:W-:Y:S02]  /*6620*/  ISETP.GE.U32.AND.EX P0, PT, R17, UR5, PT, P2 ;  /* 0x0000000511007c0c */ /* 0x000fe4000bf06120 */
[----:B------:R-:W-:-:S04]  /*6630*/  ISETP.GT.U32.AND P1, PT, R9, 0x7, !P1 ;  /* 0x000000070900780c */ /* 0x000fc80004f24070 */
[----:B0-----:R-:W-:-:S04]  /*6640*/  SEL R5, RZ, 0x1, !P1 ;  /* 0x00000001ff057807 */ /* 0x001fc80004800000 */
[--C-:B------:R-:W-:Y:S02]  /*6650*/  LOP3.LUT R3, R5, R3, R4.reuse, 0x96, !PT ;  /* 0x0000000305037212 */ /* 0x100fe400078e9604 */
[----:B------:R-:W-:Y:S01]  /*6660*/  PRMT R4, RZ, 0x7610, R4 ;  /* 0x00007610ff047816 */ /* 0x000fe20000000004 */
[----:B------:R-:W-:Y:S06]  /*6670*/  @P0 BRA `(.L_x_143) ;  /* 0x0000000400500947 */ /* 0x000fec0003800000 */
[----:B------:R-:W0:Y:S01]  /*6680*/  S2R R19, SR_CTAID.X ;  /* 0x0000000000137919 */ /* 0x000e220000002500 */
[----:B------:R-:W-:Y:S01]  /*6690*/  ULDC.64 UR4, c[0x0][0x628] ;  /* 0x00018a0000047ab9 */ /* 0x000fe20000000a00 */
[----:B------:R-:W1:Y:S01]  /*66a0*/  LDC R20, c[0x0][0x144] ;  /* 0x00005100ff147b82 */ /* 0x000e620000000800 */
[----:B------:R-:W-:Y:S01]  /*66b0*/  ISETP.NE.U32.AND P0, PT, RZ, UR4, PT ;  /* 0x00000004ff007c0c */ /* 0x000fe2000bf05070 */
[----:B------:R-:W2:Y:S01]  /*66c0*/  S2R R14, SR_CTAID.Y ;  /* 0x00000000000e7919 */ /* 0x000ea20000002600 */
[----:B------:R-:W-:Y:S01]  /*66d0*/  ULDC UR7, c[0x0][0x630] ;  /* 0x00018c0000077ab9 */ /* 0x000fe20000000800 */
[----:B------:R-:W-:Y:S01]  /*66e0*/  ULDC UR8, c[0x0][0x150] ;  /* 0x0000540000087ab9 */ /* 0x000fe20000000800 */
[----:B------:R-:W-:Y:S01]  /*66f0*/  ISETP.NE.AND.EX P0, PT, RZ, UR5, PT, P0 ;  /* 0x00000005ff007c0c */ /* 0x000fe2000bf05300 */
[----:B------:R-:W-:Y:S02]  /*6700*/  IMAD.MOV.U32 R4, RZ, RZ, R16 ;  /* 0x000000ffff047224 */ /* 0x000fe400078e0010 */
[----:B------:R-:W-:Y:S01]  /*6710*/  IMAD.MOV.U32 R5, RZ, RZ, R17 ;  /* 0x000000ffff057224 */ /* 0x000fe200078e0011 */
[----:B0-----:R-:W-:-:S09]  /*6720*/  I2FP.F32.U32 R21, R19 ;  /* 0x0000001300157245 */ /* 0x001fd20000201000 */
[----:B------:R-:W-:Y:S05]  /*6730*/  @!P0 BRA `(.L_x_144) ;  /* 0x0000000000288947 */ /* 0x000fea0003800000 */
[----:B------:R-:W-:Y:S02]  /*6740*/  ULDC UR6, c[0x0][0x634] ;  /* 0x00018d0000067ab9 */ /* 0x000fe40000000800 */
[----:B------:R-:W-:-:S05]  /*6750*/  IADD3 R5, P0, R16, UR6, RZ ;  /* 0x0000000610057c10 */ /* 0x000fca000ff1e0ff */
[----:B------:R-:W-:-:S04]  /*6760*/  IMAD.X R15, RZ, RZ, R17, P0 ;  /* 0x000000ffff0f7224 */ /* 0x000fc800000e0611 */
[----:B------:R-:W-:-:S04]  /*6770*/  IMAD.WIDE.U32 R6, R15, UR4, RZ ;  /* 0x000000040f067c25 */ /* 0x000fc8000f8e00ff */
[----:B------:R-:W-:-:S04]  /*6780*/  IMAD.WIDE.U32 R6, P0, R5, UR5, R6 ;  /* 0x0000000505067c25 */ /* 0x000fc8000f800006 */
[----:B------:R-:W-:-:S04]  /*6790*/  IMAD.WIDE.U32 R4, R5, UR4, RZ ;  /* 0x0000000405047c25 */ /* 0x000fc8000f8e00ff */
[----:B------:R-:W-:Y:S01]  /*67a0*/  IMAD.MOV.U32 R4, RZ, RZ, R7 ;  /* 0x000000ffff047224 */ /* 0x000fe200078e0007 */
[----:B------:R-:W-:Y:S01]  /*67b0*/  IADD3 RZ, P1, R5, R6, RZ ;  /* 0x0000000605ff7210 */ /* 0x000fe20007f3e0ff */
[----:B------:R-:W-:-:S04]  /*67c0*/  IMAD.X R5, RZ, RZ, RZ, P0 ;  /* 0x000000ffff057224 */ /* 0x000fc800000e06ff */
[----:B------:R-:W-:-:S08]  /*67d0*/  IMAD.WIDE.U32.X R4, R15, UR5, R4, P1 ;  /* 0x000000050f047c25 */ /* 0x000fd000088e0404 */
.L_x_144:
[----:B------:R-:W-:Y:S01]  /*67e0*/  FMUL R21, R21, UR8 ;  /* 0x0000000815157c20 */ /* 0x000fe20008400000 */
[--C-:B------:R-:W-:Y:S01]  /*67f0*/  SHF.R.U64 R15, R4, UR7, R5.reuse ;  /* 0x00000007040f7c19 */ /* 0x100fe20008001205 */
[----:B------:R-:W-:Y:S01]  /*6800*/  ULDC.64 UR4, c[0x0][0x620] ;  /* 0x0001880000047ab9 */ /* 0x000fe20000000a00 */
[----:B------:R-:W-:Y:S01]  /*6810*/  SHF.R.U32.HI R4, RZ, UR7, R5 ;  /* 0x00000007ff047c19 */ /* 0x000fe20008011605 */
[----:B------:R-:W-:Y:S01]  /*6820*/  ULDC.64 UR6, c[0x0][0x640] ;  /* 0x0001900000067ab9 */ /* 0x000fe20000000a00 */
[----:B------:R-:W-:Y:S01]  /*6830*/  IADD3 R5, P0, RZ, -R15, RZ ;  /* 0x8000000fff057210 */ /* 0x000fe20007f1e0ff */
[----:B------:R-:W0:Y:S04]  /*6840*/  F2I.U32.TRUNC.NTZ R21, R21 ;  /* 0x0000001500157305 */ /* 0x000e28000020f000 */
[----:B------:R-:W-:Y:S01]  /*6850*/  IMAD.X R4, RZ, RZ, ~R4, P0 ;  /* 0x000000ffff047224 */ /* 0x000fe200000e0e04 */
[----:B------:R-:W-:-:S03]  /*6860*/  ISETP.NE.U32.AND P0, PT, RZ, UR6, PT ;  /* 0x00000006ff007c0c */ /* 0x000fc6000bf05070 */
[----:B------:R-:W-:Y:S01]  /*6870*/  IMAD R4, R4, UR4, RZ ;  /* 0x0000000404047c24 */ /* 0x000fe2000f8e02ff */
[----:B------:R-:W-:-:S03]  /*6880*/  ISETP.NE.AND.EX P0, PT, RZ, UR7, PT, P0 ;  /* 0x00000007ff007c0c */ /* 0x000fc6000bf05300 */
[C---:B------:R-:W-:Y:S01]  /*6890*/  IMAD R7, R5.reuse, UR5, R4 ;  /* 0x0000000505077c24 */ /* 0x040fe2000f8e0204 */
[----:B------:R-:W-:Y:S01]  /*68a0*/  ULDC UR5, c[0x0][0x154] ;  /* 0x0000550000057ab9 */ /* 0x000fe20000000800 */
[----:B------:R-:W-:Y:S01]  /*68b0*/  IMAD.WIDE.U32 R4, R5, UR4, R16 ;  /* 0x0000000405047c25 */ /* 0x000fe2000f8e0010 */
[----:B------:R-:W-:-:S03]  /*68c0*/  ULDC UR4, c[0x0][0x618] ;  /* 0x0001860000047ab9 */ /* 0x000fc60000000800 */
[----:B0-----:R-:W-:Y:S02]  /*68d0*/  IMAD.MOV R6, RZ, RZ, -R21 ;  /* 0x000000ffff067224 */ /* 0x001fe400078e0a15 */
[----:B------:R-:W0:Y:S01]  /*68e0*/  LDC R21, c[0x0][0x148] ;  /* 0x00005200ff157b82 */ /* 0x000e220000000800 */
[----:B------:R-:W-:Y:S02]  /*68f0*/  IMAD.IADD R5, R5, 0x1, R7 ;  /* 0x0000000105057824 */ /* 0x000fe400078e0207 */
[----:B-1----:R-:W-:Y:S01]  /*6900*/  IMAD R19, R20, R6, R19 ;  /* 0x0000000614137224 */ /* 0x002fe200078e0213 */
[----:B--2---:R-:W-:Y:S02]  /*6910*/  I2FP.F32.U32 R6, R14 ;  /* 0x0000000e00067245 */ /* 0x004fe40000201000 */
[--C-:B------:R-:W-:Y:S02]  /*6920*/  SHF.R.U64 R20, R4, UR4, R5.reuse ;  /* 0x0000000404147c19 */ /* 0x100fe40008001205 */
[----:B------:R-:W-:Y:S01]  /*6930*/  SHF.R.U32.HI R5, RZ, UR4, R5 ;  /* 0x00000004ff057c19 */ /* 0x000fe20008011605 */
[----:B------:R-:W-:Y:S01]  /*6940*/  FMUL R6, R6, UR5 ;  /* 0x0000000506067c20 */ /* 0x000fe20008400000 */
[----:B------:R-:W-:-:S02]  /*6950*/  ULDC UR4, c[0x0][0x608] ;  /* 0x0001820000047ab9 */ /* 0x000fc40000000800 */
[--C-:B------:R-:W-:Y:S01]  /*6960*/  SHF.R.U64 R23, R20, UR4, R5.reuse ;  /* 0x0000000414177c19 */ /* 0x100fe20008001205 */
[----:B------:R1:W2:Y:S01]  /*6970*/  F2I.U32.TRUNC.NTZ R24, R6 ;  /* 0x0000000600187305 */ /* 0x0002a2000020f000 */
[----:B------:R-:W-:Y:S01]  /*6980*/  SHF.R.U32.HI R4, RZ, UR4, R5 ;  /* 0x00000004ff047c19 */ /* 0x000fe20008011605 */
[----:B------:R-:W-:-:S03]  /*6990*/  ULDC UR4, c[0x0][0x658] ;  /* 0x0001960000047ab9 */ /* 0x000fc60000000800 */
[--C-:B------:R-:W-:Y:S02]  /*69a0*/  SHF.R.U64 R22, R23, UR4, R4.reuse ;  /* 0x0000000417167c19 */ /* 0x100fe40008001204 */
[----:B------:R-:W-:-:S03]  /*69b0*/  SHF.R.U32.HI R25, RZ, UR4, R4 ;  /* 0x00000004ff197c19 */ /* 0x000fc60008011604 */
[----:B------:R-:W-:Y:S02]  /*69c0*/  IMAD.MOV.U32 R4, RZ, RZ, R22 ;  /* 0x000000ffff047224 */ /* 0x000fe400078e0016 */
[----:B------:R-:W-:Y:S01]  /*69d0*/  IMAD.MOV.U32 R5, RZ, RZ, R25 ;  /* 0x000000ffff057224 */ /* 0x000fe200078e0019 */
[----:B-1----:R-:W-:Y:S06]  /*69e0*/  @!P0 BRA `(.L_x_145) ;  /* 0x0000000000288947 */ /* 0x002fec0003800000 */
        /* <DEDUP_REMOVED lines=10> */
.L_x_145:
[----:B------:R-:W-:Y:S01]  /*6a90*/  ISETP.NE.AND P0, PT, R2, 0x1, PT ;  /* 0x000000010200780c */ /* 0x000fe20003f05270 */
[----:B------:R-:W-:Y:S01]  /*6aa0*/  ULDC UR4, c[0x0][0x648] ;  /* 0x0001920000047ab9 */ /* 0x000fe20000000800 */
[----:B------:R-:W-:Y:S01]  /*6ab0*/  LOP3.LUT R23, R23, UR16, RZ, 0xc0, !PT ;  /* 0x0000001017177c12 */ /* 0x000fe2000f8ec0ff */
[----:B--2---:R-:W-:Y:S01]  /*6ac0*/  IMAD.MOV R24, RZ, RZ, -R24 ;  /* 0x000000ffff187224 */ /* 0x004fe200078e0a18 */
[----:B------:R-:W-:Y:S01]  /*6ad0*/  SHF.R.U64 R4, R4, UR4, R5 ;  /* 0x0000000404047c19 */ /* 0x000fe20008001205 */
[----:B------:R-:W-:Y:S01]  /*6ae0*/  ULDC UR4, c[0x0][0x638] ;  /* 0x00018e0000047ab9 */ /* 0x000fe20000000800 */
[----:B------:R-:W-:Y:S01]  /*6af0*/  LOP3.LUT R7, R20, UR15, RZ, 0xc0, !PT ;  /* 0x0000000f14077c12 */ /* 0x000fe2000f8ec0ff */
[----:B------:R-:W-:Y:S02]  /*6b00*/  ULDC UR5, c[0x0][0x610] ;  /* 0x0001840000057ab9 */ /* 0x000fe40000000800 */
[----:B------:R-:W-:Y:S02]  /*6b10*/  IMAD.MOV R5, RZ, RZ, -R4 ;  /* 0x000000ffff057224 */ /* 0x000fe400078e0a04 */
[----:B------:R-:W-:-:S02]  /*6b20*/  IMAD R4, R4, UR17, R23 ;  /* 0x0000001104047c24 */ /* 0x000fc4000f8e0217 */
[----:B0-----:R-:W-:Y:S02]  /*6b30*/  @P0 IMAD R19, R21, R24, R14 ;  /* 0x0000001815130224 */ /* 0x001fe400078e020e */
[----:B------:R-:W-:Y:S01]  /*6b40*/  IMAD R22, R5, UR4, R22 ;  /* 0x0000000405167c24 */ /* 0x000fe2000f8e0216 */
[----:B------:R-:W-:Y:S01]  /*6b50*/  ULDC UR4, c[0x0][0x600] ;  /* 0x0001800000047ab9 */ /* 0x000fe20000000800 */
[----:B------:R-:W-:Y:S02]  /*6b60*/  IMAD R20, R4, UR5, R19 ;  /* 0x0000000504147c24 */ /* 0x000fe4000f8e0213 */
[----:B------:R-:W-:Y:S02]  /*6b70*/  IMAD R5, R22, UR4, R7 ;  /* 0x0000000416057c24 */ /* 0x000fe4000f8e0207 */
[----:B------:R-:W-:Y:S02]  /*6b80*/  IMAD.MOV.U32 R4, RZ, RZ, 0x1 ;  /* 0x00000001ff047424 */ /* 0x000fe400078e00ff */
[----:B------:R-:W-:Y:S01]  /*6b90*/  IMAD.MOV.U32 R7, RZ, RZ, R15 ;  /* 0x000000ffff077224 */ /* 0x000fe200078e000f */
[----:B------:R-:W-:-:S02]  /*6ba0*/  SEL R19, R5, R20, !P0 ;  /* 0x0000001405137207 */ /* 0x000fc40004000000 */
[----:B------:R-:W-:-:S07]  /*6bb0*/  SEL R20, R20, R5, !P0 ;  /* 0x0000000514147207 */ /* 0x000fce0004000000 */
.L_x_143:
[----:B------:R-:W-:Y:S05]  /*6bc0*/  BSYNC B1 ;  /* 0x0000000000017941 */ /* 0x000fea0003800000 */
.L_x_142:
[----:B------:R-:W-:-:S13]  /*6bd0*/  LOP3.LUT P0, RZ, R4, 0xff, RZ, 0xc0, !PT ;  /* 0x000000ff04ff7812 */ /* 0x000fda000780c0ff */
[----:B------:R-:W-:Y:S05]  /*6be0*/  @P0 BRA `(.L_x_146) ;  /* 0xfffffff400380947 */ /* 0x000fea000383ffff */
[----:B------:R-:W-:Y:S05]  /*6bf0*/  BSYNC B0 ;  /* 0x0000000000007941 */ /* 0x000fea0003800000 */
.L_x_135:
[----:B------:R-:W-:-:S03]  /*6c00*/  UMOV UR4, 0xffffffff ;  /* 0xffffffff00047882 */ /* 0x000fc60000000000 */
[----:B------:R-:W-:Y:S05]  /*6c10*/  BRA.DIV UR4, `(.L_x_147) ;  /* 0x0000000604a47947 */ /* 0x000fea000b800000 */
[----:B------:R-:W-:-:S13]  /*6c20*/  ELECT P6, URZ, PT ;  /* 0x00000000003f782f */ /* 0x000fda00038c0000 */
.L_x_165:
[----:B------:R-:W-:Y:S04]  /*6c30*/  BSSY B0, `(.L_x_148) ;  /* 0x000004f000007945 */ /* 0x000fe80003800000 */
[----:B------:R-:W-:Y:S05]  /*6c40*/  @!P6 BRA `(.L_x_149) ;  /* 0x000000040034e947 */ /* 0x000fea0003800000 */
[----:B------:R-:W-:-:S04]  /*6c50*/  LOP3.LUT R18, R18, 0x2, RZ, 0xfc, !PT ;  /* 0x0000000212127812 */ /* 0x000fc800078efcff */
[----:B------:R-:W-:-:S13]  /*6c60*/  ISETP.NE.AND P0, PT, R18, 0x3, PT ;  /* 0x000000031200780c */ /* 0x000fda0003f05270 */
[----:B------:R-:W-:Y:S05]  /*6c70*/  @!P0 BRA `(.L_x_150) ;  /* 0x0000000000048947 */ /* 0x000fea0003800000 */
[----:B------:R-:W-:Y:S01]  /*6c80*/  BPT.TRAP 0x1 ;  /* 0x000000040000795c */ /* 0x000fe20000300000 */
.L_x_150:
[----:B------:R-:W0:Y:S01]  /*6c90*/  S2R R5, SR_CgaCtaId ;  /* 0x0000000000057919 */ /* 0x000e220000008800 */
[----:B------:R-:W-:Y:S02]  /*6ca0*/  MOV R0, 0x400 ;  /* 0x0000040000007802 */ /* 0x000fe40000000f00 */
[----:B------:R-:W-:Y:S02]  /*6cb0*/  SHF.L.U32 R2, R3, 0x1f, RZ ;  /* 0x0000001f03027819 */ /* 0x000fe400000006ff */
[----:B0-----:R-:W-:-:S05]  /*6cc0*/  LEA R5, R5, R0, 0x18 ;  /* 0x0000000005057211 */ /* 0x001fca00078ec0ff */
[----:B------:R-:W-:-:S04]  /*6cd0*/  VIADD R5, R5, 0x40 ;  /* 0x0000004005057836 */ /* 0x000fc80000000000 */
[C---:B------:R-:W-:Y:S02]  /*6ce0*/  IMAD R7, R8.reuse, 0x8, R5 ;  /* 0x0000000808077824 */ /* 0x040fe400078e0205 */
[----:B------:R-:W-:Y:S02]  /*6cf0*/  VIADD R8, R8, 0x1 ;  /* 0x0000000108087836 */ /* 0x000fe40000000000 */
[----:B------:R-:W0:Y:S03]  /*6d00*/  SYNCS.PHASECHK.TRANS64.TRYWAIT P0, [R7+URZ], R2 ;  /* 0x00000002070075a7 */ /* 0x000e26000800017f */
[----:B------:R-:W-:-:S04]  /*6d10*/  ISETP.NE.AND P1, PT, R8, 0x8, PT ;  /* 0x000000080800780c */ /* 0x000fc80003f25270 */
[----:B------:R-:W-:Y:S02]  /*6d20*/  SEL R0, RZ, 0x1, P1 ;  /* 0x00000001ff007807 */ /* 0x000fe40000800000 */
[----:B------:R-:W-:Y:S02]  /*6d30*/  SEL R8, R8, RZ, P1 ;  /* 0x000000ff08087207 */ /* 0x000fe40000800000 */
[----:B------:R-:W-:-:S03]  /*6d40*/  LOP3.LUT R9, R3, R0, RZ, 0x3c, !PT ;  /* 0x0000000003097212 */ /* 0x000fc600078e3cff */
[----:B------:R-:W-:Y:S01]  /*6d50*/  IMAD R6, R8, 0x8, R5 ;  /* 0x0000000808067824 */ /* 0x000fe200078e0205 */
[----:B------:R-:W-:Y:S01]  /*6d60*/  SHF.L.U32 R3, R9, 0x1f, RZ ;  /* 0x0000001f09037819 */ /* 0x000fe200000006ff */
[----:B0-----:R-:W-:Y:S06]  /*6d70*/  @!P0 BRA `(.L_x_151) ;  /* 0x00000004006c8947 */ /* 0x001fec0003800000 */
.L_x_166:
[----:B------:R-:W1:Y:S01]  /*6d80*/  SYNCS.PHASECHK.TRANS64.TRYWAIT P0, [R6+URZ], R3 ;  /* 0x00000003060075a7 */ /* 0x000e62000800017f */
[----:B------:R-:W-:-:S05]  /*6d90*/  VIADD R0, R8, 0x1 ;  /* 0x0000000108007836 */ /* 0x000fca0000000000 */
[----:B------:R-:W-:-:S04]  /*6da0*/  ISETP.NE.AND P1, PT, R0, 0x8, PT ;  /* 0x000000080000780c */ /* 0x000fc80003f25270 */
[----:B0-----:R-:W-:Y:S02]  /*6db0*/  SEL R2, RZ, 0x1, P1 ;  /* 0x00000001ff027807 */ /* 0x001fe40000800000 */
[----:B------:R-:W-:Y:S02]  /*6dc0*/  SEL R0, R0, RZ, P1 ;  /* 0x000000ff00007207 */ /* 0x000fe40000800000 */
[----:B------:R-:W-:-:S03]  /*6dd0*/  LOP3.LUT R9, R9, R2, RZ, 0x3c, !PT ;  /* 0x0000000209097212 */ /* 0x000fc600078e3cff */
[----:B------:R-:W-:Y:S01]  /*6de0*/  IMAD R7, R0, 0x8, R5 ;  /* 0x0000000800077824 */ /* 0x000fe200078e0205 */
[----:B------:R-:W-:Y:S01]  /*6df0*/  SHF.L.U32 R4, R9, 0x1f, RZ ;  /* 0x0000001f09047819 */ /* 0x000fe200000006ff */
[----:B-1----:R-:W-:Y:S06]  /*6e00*/  @!P0 BRA `(.L_x_152) ;  /* 0x00000004005c8947 */ /* 0x002fec0003800000 */
.L_x_167:
[----:B------:R-:W1:Y:S01]  /*6e10*/  SYNCS.PHASECHK.TRANS64.TRYWAIT P0, [R7+URZ], R4 ;  /* 0x00000004070075a7 */ /* 0x000e62000800017f */
[----:B------:R-:W-:-:S05]  /*6e20*/  VIADD R0, R0, 0x1 ;  /* 0x0000000100007836 */ /* 0x000fca0000000000 */
[----:B------:R-:W-:-:S04]  /*6e30*/  ISETP.NE.AND P1, PT, R0, 0x8, PT ;  /* 0x000000080000780c */ /* 0x000fc80003f25270 */
[----:B------:R-:W-:Y:S02]  /*6e40*/  SEL R2, RZ, 0x1, P1 ;  /* 0x00000001ff027807 */ /* 0x000fe40000800000 */
[----:B------:R-:W-:Y:S02]  /*6e50*/  SEL R0, R0, RZ, P1 ;  /* 0x000000ff00007207 */ /* 0x000fe40000800000 */
[----:B------:R-:W-:-:S03]  /*6e60*/  LOP3.LUT R9, R9, R2, RZ, 0x3c, !PT ;  /* 0x0000000209097212 */ /* 0x000fc600078e3cff */
[----:B0-----:R-:W-:Y:S01]  /*6e70*/  IMAD R6, R0, 0x8, R5 ;  /* 0x0000000800067824 */ /* 0x001fe200078e0205 */
[----:B------:R-:W-:Y:S01]  /*6e80*/  SHF.L.U32 R3, R9, 0x1f, RZ ;  /* 0x0000001f09037819 */ /* 0x000fe200000006ff */
[----:B-1----:R-:W-:Y:S06]  /*6e90*/  @!P0 BRA `(.L_x_153) ;  /* 0x00000004004c8947 */ /* 0x002fec0003800000 */
.L_x_168:
        /* <DEDUP_REMOVED lines=9> */
.L_x_169:
        /* <DEDUP_REMOVED lines=9> */
.L_x_170:
        /* <DEDUP_REMOVED lines=9> */
.L_x_171:
[----:B------:R-:W1:Y:S01]  /*7050*/  SYNCS.PHASECHK.TRANS64.TRYWAIT P0, [R7+URZ], R4 ;  /* 0x00000004070075a7 */ /* 0x000e62000800017f */
[----:B------:R-:W-:-:S05]  /*7060*/  VIADD R0, R0, 0x1 ;  /* 0x0000000100007836 */ /* 0x000fca0000000000 */
[----:B------:R-:W-:-:S04]  /*7070*/  ISETP.NE.AND P1, PT, R0, 0x8, PT ;  /* 0x000000080000780c */ /* 0x000fc80003f25270 */
[----:B------:R-:W-:Y:S02]  /*7080*/  SEL R2, RZ, 0x1, P1 ;  /* 0x00000001ff027807 */ /* 0x000fe40000800000 */
[----:B------:R-:W-:Y:S02]  /*7090*/  SEL R0, R0, RZ, P1 ;  /* 0x000000ff00007207 */ /* 0x000fe40000800000 */
[----:B------:R-:W-:Y:S01]  /*70a0*/  LOP3.LUT R2, R9, R2, RZ, 0x3c, !PT ;  /* 0x0000000209027212 */ /* 0x000fe200078e3cff */
[----:B-1----:R-:W-:Y:S06]  /*70b0*/  @!P0 BRA `(.L_x_157) ;  /* 0x0000000400148947 */ /* 0x002fec0003800000 */
.L_x_172:
[----:B------:R-:W-:Y:S01]  /*70c0*/  IMAD R5, R0, 0x8, R5 ;  /* 0x0000000800057824 */ /* 0x000fe200078e0205 */
[----:B------:R-:W-:-:S07]  /*70d0*/  SHF.L.U32 R0, R2, 0x1f, RZ ;  /* 0x0000001f02007819 */ /* 0x000fce00000006ff */
.L_x_158:
[----:B--2---:R2:W3:Y:S02]  /*70e0*/  SYNCS.PHASECHK.TRANS64.TRYWAIT P0, [R5+URZ], R0 ;  /* 0x00000000050075a7 */ /* 0x0044e4000800017f */
[----:B---3--:R-:W-:Y:S05]  /*70f0*/  @!P0 NANOSLEEP.SYNCS 0x989680 ;  /* 0x009896800000895d */ /* 0x008fea0003900000 */
[----:B------:R-:W3:Y:S02]  /*7100*/  @!P0 SYNCS.PHASECHK.TRANS64 P0, [R5+URZ], R0 ;  /* 0x00000000050085a7 */ /* 0x000ee4000800007f */
[----:B---3--:R-:W-:Y:S05]  /*7110*/  @!P0 BRA `(.L_x_158) ;  /* 0xfffffffc00f08947 */ /* 0x008fea000383ffff */
.L_x_149:
[----:B------:R-:W-:Y:S05]  /*7120*/  BSYNC B0 ;  /* 0x0000000000007941 */ /* 0x000fea0003800000 */
.L_x_148:
[----:B------:R-:W-:Y:S05]  /*7130*/  EXIT ;  /* 0x000000000000794d */ /* 0x000fea0003800000 */
.L_x_22:
[----:B-1----:R1:W2:Y:S02]  /*7140*/  SYNCS.PHASECHK.TRANS64.TRYWAIT P1, [R3+URZ], R0 ;  /* 0x00000000030075a7 */ /* 0x0022a4000802017f */
[----:B--2---:R-:W-:Y:S05]  /*7150*/  @!P1 NANOSLEEP.SYNCS 0x989680 ;  /* 0x009896800000995d */ /* 0x004fea0003900000 */
[----:B------:R-:W2:Y:S02]  /*7160*/  @!P1 SYNCS.PHASECHK.TRANS64 P1, [R3+URZ], R0 ;  /* 0x00000000030095a7 */ /* 0x000ea4000802007f */
[----:B--2---:R-:W-:Y:S05]  /*7170*/  @!P1 BRA `(.L_x_22) ;  /* 0xfffffffc00f09947 */ /* 0x004fea000383ffff */
[----:B------:R-:W-:Y:S05]  /*7180*/  BRA `(.L_x_21) ;  /* 0xffffffa400b47947 */ /* 0x000fea000383ffff */
.L_x_27:
[----:B-1----:R1:W2:Y:S02]  /*7190*/  SYNCS.PHASECHK.TRANS64.TRYWAIT P1, [R5+URZ], R4 ;  /* 0x00000004050075a7 */ /* 0x0022a4000802017f */
[----:B--2---:R-:W-:Y:S05]  /*71a0*/  @!P1 NANOSLEEP.SYNCS 0x989680 ;  /* 0x009896800000995d */ /* 0x004fea0003900000 */
[----:B------:R-:W2:Y:S02]  /*71b0*/  @!P1 SYNCS.PHASECHK.TRANS64 P1, [R5+URZ], R4 ;  /* 0x00000004050095a7 */ /* 0x000ea4000802007f */
[----:B--2---:R-:W-:Y:S05]  /*71c0*/  @!P1 BRA `(.L_x_27) ;  /* 0xfffffffc00f09947 */ /* 0x004fea000383ffff */
[----:B------:R-:W-:Y:S05]  /*71d0*/  BRA `(.L_x_26) ;  /* 0xffffffa800907947 */ /* 0x000fea000383ffff */
.L_x_136:
[----:B------:R-:W-:Y:S01]  /*71e0*/  BSSY B1, `(.L_x_159) ;  /* 0x0000006000017945 */ /* 0x000fe20003800000 */
[----:B------:R-:W-:-:S07]  /*71f0*/  IMAD.MOV.U32 R15, RZ, RZ, -0x1 ;  /* 0xffffffffff0f7424 */ /* 0x000fce00078e00ff */
[----:B------:R-:W-:Y:S05]  /*7200*/  WARPSYNC.COLLECTIVE R15, `(.L_x_160) ;  /* 0x000000000f0c7348 */ /* 0x000fea0003c00000 */
[----:B------:R-:W-:Y:S02]  /*7210*/  ELECT P6, UR62, PT ;  /* 0x00000000003e782f */ /* 0x000fe400038c0000 */
[----:B------:R-:W-:Y:S01]  /*7220*/  MOV R14, UR62 ;  /* 0x0000003e000e7c02 */ /* 0x000fe20008000f00 */
[----:B------:R-:W-:Y:S10]  /*7230*/  ENDCOLLECTIVE ;  /* 0x000000000000791b */ /* 0x000ff40003800000 */
.L_x_160:
[----:B------:R-:W-:Y:S05]  /*7240*/  BSYNC B1 ;  /* 0x0000000000017941 */ /* 0x000fea0003800000 */
.L_x_159:
[----:B------:R-:W-:Y:S05]  /*7250*/  BRA `(.L_x_161) ;  /* 0xffffffec00a87947 */ /* 0x000fea000383ffff */
.L_x_139:
[----:B0-----:R0:W1:Y:S02]  /*7260*/  SYNCS.PHASECHK.TRANS64.TRYWAIT P0, [R21+URZ+0x40], R6 ;  /* 0x00004006150075a7 */ /* 0x001064000800017f */
[----:B-1----:R-:W-:Y:S05]  /*7270*/  @!P0 NANOSLEEP.SYNCS 0x989680 ;  /* 0x009896800000895d */ /* 0x002fea0003900000 */
[----:B------:R-:W1:Y:S02]  /*7280*/  @!P0 SYNCS.PHASECHK.TRANS64 P0, [R21+URZ+0x40], R6 ;  /* 0x00004006150085a7 */ /* 0x000e64000800007f */
[----:B-1----:R-:W-:Y:S05]  /*7290*/  @!P0 BRA `(.L_x_139) ;  /* 0xfffffffc00f08947 */ /* 0x002fea000383ffff */
[----:B------:R-:W-:Y:S05]  /*72a0*/  BRA `(.L_x_162) ;  /* 0xffffffec00e47947 */ /* 0x000fea000383ffff */
.L_x_147:
[----:B------:R-:W-:Y:S01]  /*72b0*/  BSSY B0, `(.L_x_163) ;  /* 0x0000006000007945 */ /* 0x000fe20003800000 */
[----:B------:R-:W-:-:S07]  /*72c0*/  IMAD.MOV.U32 R15, RZ, RZ, -0x1 ;  /* 0xffffffffff0f7424 */ /* 0x000fce00078e00ff */
[----:B------:R-:W-:Y:S05]  /*72d0*/  WARPSYNC.COLLECTIVE R15, `(.L_x_164) ;  /* 0x000000000f0c7348 */ /* 0x000fea0003c00000 */
[----:B------:R-:W-:Y:S02]  /*72e0*/  ELECT P6, UR62, PT ;  /* 0x00000000003e782f */ /* 0x000fe400038c0000 */
[----:B------:R-:W-:Y:S01]  /*72f0*/  MOV R14, UR62 ;  /* 0x0000003e000e7c02 */ /* 0x000fe20008000f00 */
[----:B------:R-:W-:Y:S10]  /*7300*/  ENDCOLLECTIVE ;  /* 0x000000000000791b */ /* 0x000ff40003800000 */
.L_x_164:
[----:B------:R-:W-:Y:S05]  /*7310*/  BSYNC B0 ;  /* 0x0000000000007941 */ /* 0x000fea0003800000 */
.L_x_163:
[----:B------:R-:W-:Y:S05]  /*7320*/  BRA `(.L_x_165) ;  /* 0xfffffff800407947 */ /* 0x000fea000383ffff */
.L_x_151:
[----:B0-----:R0:W1:Y:S02]  /*7330*/  SYNCS.PHASECHK.TRANS64.TRYWAIT P0, [R7+URZ], R2 ;  /* 0x00000002070075a7 */ /* 0x001064000800017f */
[----:B-1----:R-:W-:Y:S05]  /*7340*/  @!P0 NANOSLEEP.SYNCS 0x989680 ;  /* 0x009896800000895d */ /* 0x002fea0003900000 */
[----:B------:R-:W1:Y:S02]  /*7350*/  @!P0 SYNCS.PHASECHK.TRANS64 P0, [R7+URZ], R2 ;  /* 0x00000002070085a7 */ /* 0x000e64000800007f */
[----:B-1----:R-:W-:Y:S05]  /*7360*/  @!P0 BRA `(.L_x_151) ;  /* 0xfffffffc00f08947 */ /* 0x002fea000383ffff */
[----:B------:R-:W-:Y:S05]  /*7370*/  BRA `(.L_x_166) ;  /* 0xfffffff800807947 */ /* 0x000fea000383ffff */
.L_x_152:
[----:B0-----:R0:W1:Y:S02]  /*7380*/  SYNCS.PHASECHK.TRANS64.TRYWAIT P0, [R6+URZ], R3 ;  /* 0x00000003060075a7 */ /* 0x001064000800017f */
[----:B-1----:R-:W-:Y:S05]  /*7390*/  @!P0 NANOSLEEP.SYNCS 0x989680 ;  /* 0x009896800000895d */ /* 0x002fea0003900000 */
[----:B------:R-:W1:Y:S02]  /*73a0*/  @!P0 SYNCS.PHASECHK.TRANS64 P0, [R6+URZ], R3 ;  /* 0x00000003060085a7 */ /* 0x000e64000800007f */
[----:B-1----:R-:W-:Y:S05]  /*73b0*/  @!P0 BRA `(.L_x_152) ;  /* 0xfffffffc00f08947 */ /* 0x002fea000383ffff */
[----:B------:R-:W-:Y:S05]  /*73c0*/  BRA `(.L_x_167) ;  /* 0xfffffff800907947 */ /* 0x000fea000383ffff */
.L_x_153:
[----:B0-----:R0:W1:Y:S02]  /*73d0*/  SYNCS.PHASECHK.TRANS64.TRYWAIT P0, [R7+URZ], R4 ;  /* 0x00000004070075a7 */ /* 0x001064000800017f */
[----:B-1----:R-:W-:Y:S05]  /*73e0*/  @!P0 NANOSLEEP.SYNCS 0x989680 ;  /* 0x009896800000895d */ /* 0x002fea0003900000 */
[----:B------:R-:W1:Y:S02]  /*73f0*/  @!P0 SYNCS.PHASECHK.TRANS64 P0, [R7+URZ], R4 ;  /* 0x00000004070085a7 */ /* 0x000e64000800007f */
[----:B-1----:R-:W-:Y:S05]  /*7400*/  @!P0 BRA `(.L_x_153) ;  /* 0xfffffffc00f08947 */ /* 0x002fea000383ffff */
[----:B------:R-:W-:Y:S05]  /*7410*/  BRA `(.L_x_168) ;  /* 0xfffffff800a07947 */ /* 0x000fea000383ffff */
.L_x_154:
[----:B0-----:R0:W1:Y:S02]  /*7420*/  SYNCS.PHASECHK.TRANS64.TRYWAIT P0, [R6+URZ], R3 ;  /* 0x00000003060075a7 */ /* 0x001064000800017f */
[----:B-1----:R-:W-:Y:S05]  /*7430*/  @!P0 NANOSLEEP.SYNCS 0x989680 ;  /* 0x009896800000895d */ /* 0x002fea0003900000 */
[----:B------:R-:W1:Y:S02]  /*7440*/  @!P0 SYNCS.PHASECHK.TRANS64 P0, [R6+URZ], R3 ;  /* 0x00000003060085a7 */ /* 0x000e64000800007f */
[----:B-1----:R-:W-:Y:S05]  /*7450*/  @!P0 BRA `(.L_x_154) ;  /* 0xfffffffc00f08947 */ /* 0x002fea000383ffff */
[----:B------:R-:W-:Y:S05]  /*7460*/  BRA `(.L_x_169) ;  /* 0xfffffff800b07947 */ /* 0x000fea000383ffff */
.L_x_155:
[----:B0-----:R0:W1:Y:S02]  /*7470*/  SYNCS.PHASECHK.TRANS64.TRYWAIT P0, [R7+URZ], R4 ;  /* 0x00000004070075a7 */ /* 0x001064000800017f */
[----:B-1----:R-:W-:Y:S05]  /*7480*/  @!P0 NANOSLEEP.SYNCS 0x989680 ;  /* 0x009896800000895d */ /* 0x002fea0003900000 */
[----:B------:R-:W1:Y:S02]  /*7490*/  @!P0 SYNCS.PHASECHK.TRANS64 P0, [R7+URZ], R4 ;  /* 0x00000004070085a7 */ /* 0x000e64000800007f */
[----:B-1----:R-:W-:Y:S05]  /*74a0*/  @!P0 BRA `(.L_x_155) ;  /* 0xfffffffc00f08947 */ /* 0x002fea000383ffff */
[----:B------:R-:W-:Y:S05]  /*74b0*/  BRA `(.L_x_170) ;  /* 0xfffffff800c07947 */ /* 0x000fea000383ffff */
.L_x_156:
[----:B0-----:R0:W1:Y:S02]  /*74c0*/  SYNCS.PHASECHK.TRANS64.TRYWAIT P0, [R6+URZ], R3 ;  /* 0x00000003060075a7 */ /* 0x001064000800017f */
[----:B-1----:R-:W-:Y:S05]  /*74d0*/  @!P0 NANOSLEEP.SYNCS 0x989680 ;  /* 0x009896800000895d */ /* 0x002fea0003900000 */
[----:B------:R-:W1:Y:S02]  /*74e0*/  @!P0 SYNCS.PHASECHK.TRANS64 P0, [R6+URZ], R3 ;  /* 0x00000003060085a7 */ /* 0x000e64000800007f */
[----:B-1----:R-:W-:Y:S05]  /*74f0*/  @!P0 BRA `(.L_x_156) ;  /* 0xfffffffc00f08947 */ /* 0x002fea000383ffff */
[----:B------:R-:W-:Y:S05]  /*7500*/  BRA `(.L_x_171) ;  /* 0xfffffff800d07947 */ /* 0x000fea000383ffff */
.L_x_157:
[----:B-1----:R1:W2:Y:S02]  /*7510*/  SYNCS.PHASECHK.TRANS64.TRYWAIT P0, [R7+URZ], R4 ;  /* 0x00000004070075a7 */ /* 0x0022a4000800017f */
[----:B--2---:R-:W-:Y:S05]  /*7520*/  @!P0 NANOSLEEP.SYNCS 0x989680 ;  /* 0x009896800000895d */ /* 0x004fea0003900000 */
[----:B------:R-:W2:Y:S02]  /*7530*/  @!P0 SYNCS.PHASECHK.TRANS64 P0, [R7+URZ], R4 ;  /* 0x00000004070085a7 */ /* 0x000ea4000800007f */
[----:B--2---:R-:W-:Y:S05]  /*7540*/  @!P0 BRA `(.L_x_157) ;  /* 0xfffffffc00f08947 */ /* 0x004fea000383ffff */
[----:B------:R-:W-:Y:S05]  /*7550*/  BRA `(.L_x_172) ;  /* 0xfffffff800d87947 */ /* 0x000fea000383ffff */
.L_x_173:
[----:B------:R-:W-:-:S00]  /*7560*/  BRA `(.L_x_173) ;  /* 0xfffffffc00fc7947 */ /* 0x000fc0000383ffff */
[----:B------:R-:W-:-:S00]  /*7570*/  NOP ;  /* 0x0000000000007918 */ /* 0x000fc00000000000 */
        /* <DEDUP_REMOVED lines=8> */
.L_x_174:


//--------------------- .nv.global.init           --------------------------
	.section	.nv.global.init,"aw",@progbits
.nv.global.init:
	.type		$str$22,@object
	.size		$str$22,($str$23 - $str$22)
$str$22:
        /*0000*/ 	.byte	0x6b, 0x5f, 0x74, 0x69, 0x6c, 0x65, 0x5f, 0x63, 0x6f, 0x75, 0x6e, 0x74, 0x20, 0x3e, 0x3d, 0x20
        /*0010*/ 	.byte	0x31, 0x00
	.type		$str$23,@object
	.size		$str$23,(__unnamed_1 - $str$23)
$str$23:
        /*0012*/ 	.byte	0x2f, 0x74, 0x6d, 0x70, 0x2f, 0x63, 0x75, 0x74, 0x6c, 0x61, 0x73, 0x73, 0x5f, 0x73, 0x77, 0x65
        /*0022*/ 	.byte	0x65, 0x70, 0x5f, 0x73, 0x72, 0x63, 0x2f, 0x69, 0x6e, 0x63, 0x6c, 0x75, 0x64, 0x65, 0x2f, 0x63
        /*0032*/ 	.byte	0x75, 0x74, 0x6c, 0x61, 0x73, 0x73, 0x2f, 0x67, 0x65, 0x6d, 0x6d, 0x2f, 0x63, 0x6f, 0x6c, 0x6c
        /*0042*/ 	.byte	0x65, 0x63, 0x74, 0x69, 0x76, 0x65, 0x2f, 0x73, 0x6d, 0x39, 0x30, 0x5f, 0x6d, 0x6d, 0x61, 0x5f
        /*0052*/ 	.byte	0x74, 0x6d, 0x61, 0x5f, 0x67, 0x6d, 0x6d, 0x61, 0x5f, 0x73, 0x73, 0x5f, 0x77, 0x61, 0x72, 0x70
        /*0062*/ 	.byte	0x73, 0x70, 0x65, 0x63, 0x69, 0x61, 0x6c, 0x69, 0x7a, 0x65, 0x64, 0x2e, 0x68, 0x70, 0x70, 0x00
	.type		__unnamed_1,@object
	.size		__unnamed_1,(.L_0 - __unnamed_1)
__unnamed_1:
        /*0072*/ 	.byte	0x76, 0x6f, 0x69, 0x64, 0x20, 0x63, 0x75, 0x74, 0x6c, 0x61, 0x73, 0x73, 0x3a, 0x3a, 0x67, 0x65
        /* <DEDUP_REMOVED lines=180> */
        /*0bc2*/ 	.byte	0x79, 0x5d, 0x00
.L_0:


//--------------------- .nv.shared._ZN7cutlass13device_kernelINS_4gemm6kernel13GemmUniversalIN4cute5tupleIJiiiiEEENS1_10collective13CollectiveMmaINS1_34MainloopSm90TmaGmmaWarpSpecializedILi8ENS5_IJNS4_1CILi2EEENSA_ILi1EEESC_EEENS1_35KernelTmaWarpSpecializedCooperativeEEENS5_IJNSA_ILi128EEENSA_ILi96EEENSA_ILi64EEEEEENS_6half_tENS5_IJlSC_lEEESK_SL_NS4_8TiledMMAINS4_8MMA_AtomIJNS4_4SM904GMMA25MMA_64x96x16_F32F16F16_SSILNSP_5MajorE0ELSR_0ELNSP_7ScaleInE1ELSS_1EEEEEENS4_6LayoutISD_NS5_IJSC_NSA_ILi0EEESW_EEEEENS5_IJNS4_10UnderscoreESZ_SZ_EEEEENS4_13SM90_TMA_LOADENS4_14ComposedLayoutINS4_7SwizzleILi3ELi4ELi3EEENS4_18smem_ptr_flag_bitsILi16EEENSV_INS5_IJNSA_ILi8EEESI_EEENS5_IJSI_SC_EEEEEEEvNS4_8identityENS4_23SM90_TMA_LOAD_MULTICASTES1C_vS1D_EENS_8epilogue10collective6detail29Sm90TmaWarpSpecializedAdapterINS1H_15DefaultEpilogueISK_SL_SL_NS1G_6thread17LinearCombinationISK_Li1EffLNS1L_9ScaleType4KindE0ELNS_15FloatRoundStyleE2ESK_EENS1_15EpilogueDefaultEEEEEvvEEEEvNT_6ParamsE --------------------------
	.section	.nv.shared._ZN7cutlass13device_kernelINS_4gemm6kernel13GemmUniversalIN4cute5tupleIJiiiiEEENS1_10collective13CollectiveMmaINS1_34MainloopSm90TmaGmmaWarpSpecializedILi8ENS5_IJNS4_1CILi2EEENSA_ILi1EEESC_EEENS1_35KernelTmaWarpSpecializedCooperativeEEENS5_IJNSA_ILi128EEENSA_ILi96EEENSA_ILi64EEEEEENS_6half_tENS5_IJlSC_lEEESK_SL_NS4_8TiledMMAINS4_8MMA_AtomIJNS4_4SM904GMMA25MMA_64x96x16_F32F16F16_SSILNSP_5MajorE0ELSR_0ELNSP_7ScaleInE1ELSS_1EEEEEENS4_6LayoutISD_NS5_IJSC_NSA_ILi0EEESW_EEEEENS5_IJNS4_10UnderscoreESZ_SZ_EEEEENS4_13SM90_TMA_LOADENS4_14ComposedLayoutINS4_7SwizzleILi3ELi4ELi3EEENS4_18smem_ptr_flag_bitsILi16EEENSV_INS5_IJNSA_ILi8EEESI_EEENS5_IJSI_SC_EEEEEEEvNS4_8identityENS4_23SM90_TMA_LOAD_MULTICASTES1C_vS1D_EENS_8epilogue10collective6detail29Sm90TmaWarpSpecializedAdapterINS1H_15DefaultEpilogueISK_SL_SL_NS1G_6thread17LinearCombinationISK_Li1EffLNS1L_9ScaleType4KindE0ELNS_15FloatRoundStyleE2ESK_EENS1_15EpilogueDefaultEEEEEvvEEEEvNT_6ParamsE,"aw",@nobits
	.sectionflags	@""
	.align	16
	.zero		1024


//--------------------- .nv.shared.reserved.0     --------------------------
	.section	.nv.shared.reserved.0,"aw",@nobits
	.weak		__nv_reservedSMEM_offset_0_alias
	.size		__nv_reservedSMEM_offset_0_alias, 0, 0
	.other		__nv_reservedSMEM_offset_0_alias,@"STO_CUDA_RESERVED_SHARED STV_DEFAULT"
__nv_reservedSMEM_offset_0_alias:
	.zero		0


//--------------------- .nv.global                --------------------------
	.section	.nv.global,"aw",@nobits
.nv.global:
	.type		_ZN40_INTERNAL_9fabe04b_4_k_cu_794ae29e_124344cute1_E,@object
	.size		_ZN40_INTERNAL_9fabe04b_4_k_cu_794ae29e_124344cute1_E,(_ZN40_INTERNAL_9fabe04b_4_k_cu_794ae29e_124344cuda3std3__45__cpo6cbeginE - _ZN40_INTERNAL_9fabe04b_4_k_cu_794ae29e_124344cute1_E)
_ZN40_INTERNAL_9fabe04b_4_k_cu_794ae29e_124344cute1_E:
	.zero		1
	.type		_ZN40_INTERNAL_9fabe04b_4_k_cu_794ae29e_124344cuda3std3__45__cpo6cbeginE,@object
	.size		_ZN40_INTERNAL_9fabe04b_4_k_cu_794ae29e_124344cuda3std3__45__cpo6cbeginE,(_ZN40_INTERNAL_9fabe04b_4_k_cu_794ae29e_124344cuda3std3__48in_placeE - _ZN40_INTERNAL_9fabe04b_4_k_cu_794ae29e_124344cuda3std3__45__cpo6cbeginE)
_ZN40_INTERNAL_9fabe04b_4_k_cu_794ae29e_124344cuda3std3__45__cpo6cbeginE:
	.zero		1
	.type		_ZN40_INTERNAL_9fabe04b_4_k_cu_794ae29e_124344cuda3std3__48in_placeE,@object
	.size		_ZN40_INTERNAL_9fabe04b_4_k_cu_794ae29e_124344cuda3std3__48in_placeE,(_ZN40_INTERNAL_9fabe04b_4_k_cu_794ae29e_124344cuda3std6ranges3__45__cpo9iter_moveE - _ZN40_INTERNAL_9fabe04b_4_k_cu_794ae29e_124344cuda3std3__48in_placeE)
_ZN40_INTERNAL_9fabe04b_4_k_cu_794ae29e_124344cuda3std3__48in_placeE:
	.zero		1
	.type		_ZN40_INTERNAL_9fabe04b_4_k_cu_794ae29e_124344cuda3std6ranges3__45__cpo9iter_moveE,@object
	.size		_ZN40_INTERNAL_9fabe04b_4_k_cu_794ae29e_124344cuda3std6ranges3__45__cpo9iter_moveE,(_ZN40_INTERNAL_9fabe04b_4_k_cu_794ae29e_124344cuda3std3__45__cpo5beginE - _ZN40_INTERNAL_9fabe04b_4_k_cu_794ae29e_124344cuda3std6ranges3__45__cpo9iter_moveE)
_ZN40_INTERNAL_9fabe04b_4_k_cu_794ae29e_124344cuda3std6ranges3__45__cpo9iter_moveE:
	.zero		1
	.type		_ZN40_INTERNAL_9fabe04b_4_k_cu_794ae29e_124344cuda3std3__45__cpo5beginE,@object
	.size		_ZN40_INTERNAL_9fabe04b_4_k_cu_794ae29e_124344cuda3std3__45__cpo5beginE,(_ZN40_INTERNAL_9fabe04b_4_k_cu_794ae29e_124344cuda3std3__442_GLOBAL__N__9fabe04b_4_k_cu_794ae29e_124346ignoreE - _ZN40_INTERNAL_9fabe04b_4_k_cu_794ae29e_124344cuda3std3__45__cpo5beginE)
_ZN40_INTERNAL_9fabe04b_4_k_cu_794ae29e_124344cuda3std3__45__cpo5beginE:
	.zero		1
	.type		_ZN40_INTERNAL_9fabe04b_4_k_cu_794ae29e_124344cuda3std3__442_GLOBAL__N__9fabe04b_4_k_cu_794ae29e_124346ignoreE,@object
	.size		_ZN40_INTERNAL_9fabe04b_4_k_cu_794ae29e_124344cuda3std3__442_GLOBAL__N__9fabe04b_4_k_cu_794ae29e_124346ignoreE,(_ZN40_INTERNAL_9fabe04b_4_k_cu_794ae29e_124344cute7productE - _ZN40_INTERNAL_9fabe04b_4_k_cu_794ae29e_124344cuda3std3__442_GLOBAL__N__9fabe04b_4_k_cu_794ae29e_124346ignoreE)
_ZN40_INTERNAL_9fabe04b_4_k_cu_794ae29e_124344cuda3std3__442_GLOBAL__N__9fabe04b_4_k_cu_794ae29e_124346ignoreE:
	.zero		1
	.type		_ZN40_INTERNAL_9fabe04b_4_k_cu_794ae29e_124344cute7productE,@object
	.size		_ZN40_INTERNAL_9fabe04b_4_k_cu_794ae29e_124344cute7productE,(_ZN40_INTERNAL_9fabe04b_4_k_cu_794ae29e_124344cuda3std3__45__cpo3endE - _ZN40_INTERNAL_9fabe04b_4_k_cu_794ae29e_124344cute7productE)
_ZN40_INTERNAL_9fabe04b_4_k_cu_794ae29e_124344cute7productE:
	.zero		1
	.type		_ZN40_INTERNAL_9fabe04b_4_k_cu_794ae29e_124344cuda3std3__45__cpo3endE,@object
	.size		_ZN40_INTERNAL_9fabe04b_4_k_cu_794ae29e_124344cuda3std3__45__cpo3endE,(_ZN40_INTERNAL_9fabe04b_4_k_cu_794ae29e_124344cuda3std3__419piecewise_constructE - _ZN40_INTERNAL_9fabe04b_4_k_cu_794ae29e_124344cuda3std3__45__cpo3endE)
_ZN40_INTERNAL_9fabe04b_4_k_cu_794ae29e_124344cuda3std3__45__cpo3endE:
	.zero		1
	.type		_ZN40_INTERNAL_9fabe04b_4_k_cu_794ae29e_124344cuda3std3__419piecewise_constructE,@object
	.size		_ZN40_INTERNAL_9fabe04b_4_k_cu_794ae29e_124344cuda3std3__419piecewise_constructE,(_ZN40_INTERNAL_9fabe04b_4_k_cu_794ae29e_124344cuda3std3__45__cpo4cendE - _ZN40_INTERNAL_9fabe04b_4_k_cu_794ae29e_124344cuda3std3__419piecewise_constructE)
_ZN40_INTERNAL_9fabe04b_4_k_cu_794ae29e_124344cuda3std3__419piecewise_constructE:
	.zero		1
	.type		_ZN40_INTERNAL_9fabe04b_4_k_cu_794ae29e_124344cuda3std3__45__cpo4cendE,@object
	.size		_ZN40_INTERNAL_9fabe04b_4_k_cu_794ae29e_124344cuda3std3__45__cpo4cendE,(_ZN40_INTERNAL_9fabe04b_4_k_cu_794ae29e_124344cuda3std6ranges3__45__cpo4swapE - _ZN40_INTERNAL_9fabe04b_4_k_cu_794ae29e_124344cuda3std3__45__cpo4cendE)
_ZN40_INTERNAL_9fabe04b_4_k_cu_794ae29e_124344cuda3std3__45__cpo4cendE:
	.zero		1
	.type		_ZN40_INTERNAL_9fabe04b_4_k_cu_794ae29e_124344cuda3std6ranges3__45__cpo4swapE,@object
	.size		_ZN40_INTERNAL_9fabe04b_4_k_cu_794ae29e_124344cuda3std6ranges3__45__cpo4swapE,(.L_8 - _ZN40_INTERNAL_9fabe04b_4_k_cu_794ae29e_124344cuda3std6ranges3__45__cpo4swapE)
_ZN40_INTERNAL_9fabe04b_4_k_cu_794ae29e_124344cuda3std6ranges3__45__cpo4swapE:
	.zero		1
.L_8:


//--------------------- .nv.constant0._ZN7cutlass13device_kernelINS_4gemm6kernel13GemmUniversalIN4cute5tupleIJiiiiEEENS1_10collective13CollectiveMmaINS1_34MainloopSm90TmaGmmaWarpSpecializedILi8ENS5_IJNS4_1CILi2EEENSA_ILi1EEESC_EEENS1_35KernelTmaWarpSpecializedCooperativeEEENS5_IJNSA_ILi128EEENSA_ILi96EEENSA_ILi64EEEEEENS_6half_tENS5_IJlSC_lEEESK_SL_NS4_8TiledMMAINS4_8MMA_AtomIJNS4_4SM904GMMA25MMA_64x96x16_F32F16F16_SSILNSP_5MajorE0ELSR_0ELNSP_7ScaleInE1ELSS_1EEEEEENS4_6LayoutISD_NS5_IJSC_NSA_ILi0EEESW_EEEEENS5_IJNS4_10UnderscoreESZ_SZ_EEEEENS4_13SM90_TMA_LOADENS4_14ComposedLayoutINS4_7SwizzleILi3ELi4ELi3EEENS4_18smem_ptr_flag_bitsILi16EEENSV_INS5_IJNSA_ILi8EEESI_EEENS5_IJSI_SC_EEEEEEEvNS4_8identityENS4_23SM90_TMA_LOAD_MULTICASTES1C_vS1D_EENS_8epilogue10collective6detail29Sm90TmaWarpSpecializedAdapterINS1H_15DefaultEpilogueISK_SL_SL_NS1G_6thread17LinearCombinationISK_Li1EffLNS1L_9ScaleType4KindE0ELNS_15FloatRoundStyleE2ESK_EENS1_15EpilogueDefaultEEEEEvvEEEEvNT_6ParamsE --------------------------
	.section	.nv.constant0._ZN7cutlass13device_kernelINS_4gemm6kernel13GemmUniversalIN4cute5tupleIJiiiiEEENS1_10collective13CollectiveMmaINS1_34MainloopSm90TmaGmmaWarpSpecializedILi8ENS5_IJNS4_1CILi2EEENSA_ILi1EEESC_EEENS1_35KernelTmaWarpSpecializedCooperativeEEENS5_IJNSA_ILi128EEENSA_ILi96EEENSA_ILi64EEEEEENS_6half_tENS5_IJlSC_lEEESK_SL_NS4_8TiledMMAINS4_8MMA_AtomIJNS4_4SM904GMMA25MMA_64x96x16_F32F16F16_SSILNSP_5MajorE0ELSR_0ELNSP_7ScaleInE1ELSS_1EEEEEENS4_6LayoutISD_NS5_IJSC_NSA_ILi0EEESW_EEEEENS5_IJNS4_10UnderscoreESZ_SZ_EEEEENS4_13SM90_TMA_LOADENS4_14ComposedLayoutINS4_7SwizzleILi3ELi4ELi3EEENS4_18smem_ptr_flag_bitsILi16EEENSV_INS5_IJNSA_ILi8EEESI_EEENS5_IJSI_SC_EEEEEEEvNS4_8identityENS4_23SM90_TMA_LOAD_MULTICASTES1C_vS1D_EENS_8epilogue10collective6detail29Sm90TmaWarpSpecializedAdapterINS1H_15DefaultEpilogueISK_SL_SL_NS1G_6thread17LinearCombinationISK_Li1EffLNS1L_9ScaleType4KindE0ELNS_15FloatRoundStyleE2ESK_EENS1_15EpilogueDefaultEEEEEvvEEEEvNT_6ParamsE,"a",@progbits
	.sectionflags	@""
	.align	4
.nv.constant0._ZN7cutlass13device_kernelINS_4gemm6kernel13GemmUniversalIN4cute5tupleIJiiiiEEENS1_10collective13CollectiveMmaINS1_34MainloopSm90TmaGmmaWarpSpecializedILi8ENS5_IJNS4_1CILi2EEENSA_ILi1EEESC_EEENS1_35KernelTmaWarpSpecializedCooperativeEEENS5_IJNSA_ILi128EEENSA_ILi96EEENSA_ILi64EEEEEENS_6half_tENS5_IJlSC_lEEESK_SL_NS4_8TiledMMAINS4_8MMA_AtomIJNS4_4SM904GMMA25MMA_64x96x16_F32F16F16_SSILNSP_5MajorE0ELSR_0ELNSP_7ScaleInE1ELSS_1EEEEEENS4_6LayoutISD_NS5_IJSC_NSA_ILi0EEESW_EEEEENS5_IJNS4_10UnderscoreESZ_SZ_EEEEENS4_13SM90_TMA_LOADENS4_14ComposedLayoutINS4_7SwizzleILi3ELi4ELi3EEENS4_18smem_ptr_flag_bitsILi16EEENSV_INS5_IJNSA_ILi8EEESI_EEENS5_IJSI_SC_EEEEEEEvNS4_8identityENS4_23SM90_TMA_LOAD_MULTICASTES1C_vS1D_EENS_8epilogue10collective6detail29Sm90TmaWarpSpecializedAdapterINS1H_15DefaultEpilogueISK_SL_SL_NS1G_6thread17LinearCombinationISK_Li1EffLNS1L_9ScaleType4KindE0ELNS_15FloatRoundStyleE2ESK_EENS1_15EpilogueDefaultEEEEEvvEEEEvNT_6ParamsE:
	.zero		1664


//--------------------- SYMBOLS --------------------------

	.type		.nv.reservedSmem.offset0,@object
	.size		.nv.reservedSmem.offset0,0x4
	.type		__assertfail,@function
